//
// Generated by NVIDIA NVVM Compiler
//
// Compiler Build ID: CL-36424714
// Cuda compilation tools, release 13.0, V13.0.88
// Based on NVVM 20.0.0
//

.version 9.0
.target sm_100
.address_size 64

	// .globl	im2col
.extern .func  (.param .b32 func_retval0) vprintf
(
	.param .b64 vprintf_param_0,
	.param .b64 vprintf_param_1
)
;
.global .align 1 .b8 $str[29] = {104, 95, 105, 109, 44, 32, 119, 95, 105, 109, 58, 32, 37, 100, 44, 32, 37, 100, 32, 44, 32, 116, 105, 100, 37, 100, 32, 10};
.global .align 1 .b8 $str$1[27] = {104, 95, 107, 44, 32, 119, 95, 107, 58, 32, 37, 100, 44, 32, 37, 100, 32, 44, 32, 116, 105, 100, 37, 100, 32, 10};
.global .align 1 .b8 $str$2[31] = {104, 95, 99, 111, 108, 44, 32, 119, 95, 99, 111, 108, 58, 32, 37, 100, 44, 32, 37, 100, 32, 44, 32, 116, 105, 100, 37, 100, 32, 10};

.visible .entry im2col(
	.param .u64 .ptr .align 1 im2col_param_0,
	.param .u32 im2col_param_1,
	.param .u32 im2col_param_2,
	.param .u32 im2col_param_3,
	.param .u32 im2col_param_4,
	.param .u32 im2col_param_5,
	.param .u32 im2col_param_6,
	.param .u32 im2col_param_7,
	.param .u32 im2col_param_8,
	.param .u32 im2col_param_9,
	.param .u32 im2col_param_10,
	.param .u32 im2col_param_11,
	.param .u32 im2col_param_12,
	.param .u32 im2col_param_13,
	.param .u32 im2col_param_14,
	.param .u64 .ptr .align 1 im2col_param_15,
	.param .u32 im2col_param_16,
	.param .u32 im2col_param_17
)
{
	.reg .pred 	%p<87>;
	.reg .b32 	%r<187>;
	.reg .b32 	%f<61>;
	.reg .b64 	%rd<122>;

	ld.param.u64 	%rd34, [im2col_param_0];
	ld.param.u32 	%r95, [im2col_param_1];
	ld.param.u32 	%r96, [im2col_param_3];
	ld.param.u32 	%r97, [im2col_param_4];
	ld.param.u32 	%r98, [im2col_param_5];
	ld.param.u32 	%r99, [im2col_param_6];
	ld.param.u32 	%r101, [im2col_param_8];
	ld.param.u32 	%r104, [im2col_param_11];
	ld.param.u32 	%r105, [im2col_param_12];
	ld.param.u32 	%r106, [im2col_param_13];
	ld.param.u32 	%r107, [im2col_param_14];
	ld.param.u64 	%rd35, [im2col_param_15];
	ld.param.u32 	%r108, [im2col_param_16];
	ld.param.u32 	%r109, [im2col_param_17];
	mov.u32 	%r1, %ntid.x;
	mov.u32 	%r110, %ctaid.x;
	mov.u32 	%r111, %tid.x;
	mad.lo.s32 	%r165, %r1, %r110, %r111;
	setp.ge.s32 	%p1, %r165, %r95;
	@%p1 bra 	$L__BB0_47;
	mov.u32 	%r3, %ctaid.y;
	mul.lo.s32 	%r4, %r108, %r3;
	mul.lo.s32 	%r5, %r107, %r106;
	min.s32 	%r112, %r98, %r99;
	setp.lt.s32 	%p2, %r112, 1;
	@%p2 bra 	$L__BB0_47;
	cvt.s64.s32 	%rd1, %r4;
	cvta.to.global.u64 	%rd112, %rd35;
	cvta.to.global.u64 	%rd111, %rd34;
	and.b32  	%r6, %r99, 7;
	and.b32  	%r7, %r99, 3;
	and.b32  	%r8, %r99, 2147483640;
	and.b32  	%r9, %r99, 1;
	neg.s32 	%r10, %r8;
	shl.b32 	%r11, %r105, 3;
	shl.b32 	%r12, %r105, 1;
	mul.lo.s32 	%r13, %r105, 3;
	shl.b32 	%r14, %r105, 2;
	mul.lo.s32 	%r15, %r105, 5;
	mul.lo.s32 	%r16, %r105, 6;
	mul.lo.s32 	%r17, %r105, 7;
	sub.s32 	%r18, %r105, %r101;
	sub.s32 	%r19, %r13, %r101;
	sub.s32 	%r20, %r14, %r101;
	sub.s32 	%r21, %r15, %r101;
	mul.wide.s32 	%rd4, %r5, 32;
	mul.wide.s32 	%rd5, %r5, 4;
	mov.u32 	%r113, %nctaid.x;
	mul.lo.s32 	%r22, %r113, %r1;
	mul.lo.s32 	%r114, %r99, %r98;
	mul.lo.s32 	%r23, %r114, %r106;
	mul.lo.s32 	%r24, %r109, %r3;
	mul.wide.s32 	%rd36, %r24, 4;
$L__BB0_3:
	ld.param.u32 	%r164, [im2col_param_10];
	ld.param.u32 	%r163, [im2col_param_9];
	ld.param.u32 	%r162, [im2col_param_7];
	add.s64 	%rd112, %rd112, %rd36;
	div.s32 	%r116, %r165, %r107;
	div.s32 	%r117, %r116, %r106;
	mul.lo.s32 	%r118, %r117, %r106;
	sub.s32 	%r119, %r116, %r118;
	mul.lo.s32 	%r120, %r116, %r107;
	sub.s32 	%r121, %r165, %r120;
	mul.lo.s32 	%r122, %r119, %r163;
	sub.s32 	%r26, %r122, %r162;
	mul.lo.s32 	%r123, %r121, %r164;
	sub.s32 	%r27, %r123, %r101;
	mad.lo.s32 	%r124, %r23, %r117, %r119;
	mad.lo.s32 	%r125, %r124, %r107, %r121;
	mul.wide.s32 	%rd37, %r125, 4;
	add.s64 	%rd121, %rd112, %rd37;
	mad.lo.s32 	%r126, %r117, %r96, %r26;
	mad.lo.s32 	%r127, %r126, %r97, %r27;
	cvt.s64.s32 	%rd38, %r127;
	add.s64 	%rd10, %rd38, %rd1;
	add.s32 	%r28, %r18, %r123;
	sub.s32 	%r128, %r12, %r101;
	add.s32 	%r29, %r128, %r123;
	add.s32 	%r30, %r19, %r123;
	add.s32 	%r31, %r20, %r123;
	add.s32 	%r32, %r21, %r123;
	sub.s32 	%r129, %r16, %r101;
	add.s32 	%r33, %r129, %r123;
	sub.s32 	%r130, %r17, %r101;
	add.s32 	%r34, %r130, %r123;
	mov.b32 	%r166, 0;
$L__BB0_4:
	setp.lt.u32 	%p3, %r99, 8;
	mul.lo.s32 	%r132, %r166, %r104;
	add.s32 	%r36, %r132, %r26;
	mul.lo.s32 	%r37, %r132, %r97;
	mov.b32 	%r185, 0;
	@%p3 bra 	$L__BB0_23;
	add.s32 	%r182, %r105, %r37;
	add.s32 	%r181, %r12, %r37;
	add.s32 	%r180, %r13, %r37;
	add.s32 	%r179, %r14, %r37;
	add.s32 	%r178, %r15, %r37;
	add.s32 	%r177, %r16, %r37;
	add.s32 	%r176, %r17, %r37;
	mov.u64 	%rd114, %rd121;
	mov.u32 	%r167, %r27;
	mov.u32 	%r168, %r34;
	mov.u32 	%r169, %r33;
	mov.u32 	%r170, %r32;
	mov.u32 	%r171, %r31;
	mov.u32 	%r172, %r30;
	mov.u32 	%r173, %r29;
	mov.u32 	%r174, %r28;
	mov.u32 	%r175, %r37;
	mov.u32 	%r183, %r10;
$L__BB0_6:
	.pragma "nounroll";
	setp.ge.s32 	%p4, %r36, %r96;
	or.b32  	%r133, %r36, %r167;
	setp.lt.s32 	%p5, %r133, 0;
	setp.ge.s32 	%p6, %r167, %r97;
	or.pred  	%p7, %p4, %p6;
	mov.f32 	%f46, 0f00000000;
	or.pred  	%p8, %p7, %p5;
	@%p8 bra 	$L__BB0_8;
	cvt.s64.s32 	%rd40, %r175;
	add.s64 	%rd41, %rd10, %rd40;
	shl.b64 	%rd42, %rd41, 2;
	add.s64 	%rd43, %rd111, %rd42;
	ld.global.f32 	%f46, [%rd43];
$L__BB0_8:
	or.b32  	%r134, %r36, %r174;
	st.global.f32 	[%rd114], %f46;
	setp.lt.s32 	%p10, %r134, 0;
	setp.ge.s32 	%p11, %r174, %r97;
	or.pred  	%p12, %p4, %p11;
	mov.f32 	%f47, 0f00000000;
	or.pred  	%p13, %p12, %p10;
	@%p13 bra 	$L__BB0_10;
	cvt.s64.s32 	%rd44, %r182;
	add.s64 	%rd45, %rd10, %rd44;
	shl.b64 	%rd46, %rd45, 2;
	add.s64 	%rd47, %rd111, %rd46;
	ld.global.f32 	%f47, [%rd47];
$L__BB0_10:
	or.b32  	%r135, %r36, %r173;
	add.s64 	%rd13, %rd114, %rd5;
	st.global.f32 	[%rd13], %f47;
	setp.lt.s32 	%p15, %r135, 0;
	setp.ge.s32 	%p16, %r173, %r97;
	or.pred  	%p17, %p4, %p16;
	mov.f32 	%f48, 0f00000000;
	or.pred  	%p18, %p17, %p15;
	@%p18 bra 	$L__BB0_12;
	cvt.s64.s32 	%rd48, %r181;
	add.s64 	%rd49, %rd10, %rd48;
	shl.b64 	%rd50, %rd49, 2;
	add.s64 	%rd51, %rd111, %rd50;
	ld.global.f32 	%f48, [%rd51];
$L__BB0_12:
	or.b32  	%r136, %r36, %r172;
	add.s64 	%rd14, %rd13, %rd5;
	st.global.f32 	[%rd14], %f48;
	setp.lt.s32 	%p20, %r136, 0;
	setp.ge.s32 	%p21, %r172, %r97;
	or.pred  	%p22, %p4, %p21;
	mov.f32 	%f49, 0f00000000;
	or.pred  	%p23, %p22, %p20;
	@%p23 bra 	$L__BB0_14;
	cvt.s64.s32 	%rd52, %r180;
	add.s64 	%rd53, %rd10, %rd52;
	shl.b64 	%rd54, %rd53, 2;
	add.s64 	%rd55, %rd111, %rd54;
	ld.global.f32 	%f49, [%rd55];
$L__BB0_14:
	or.b32  	%r137, %r36, %r171;
	add.s64 	%rd15, %rd14, %rd5;
	st.global.f32 	[%rd15], %f49;
	setp.lt.s32 	%p25, %r137, 0;
	setp.ge.s32 	%p26, %r171, %r97;
	or.pred  	%p27, %p4, %p26;
	mov.f32 	%f50, 0f00000000;
	or.pred  	%p28, %p27, %p25;
	@%p28 bra 	$L__BB0_16;
	cvt.s64.s32 	%rd56, %r179;
	add.s64 	%rd57, %rd10, %rd56;
	shl.b64 	%rd58, %rd57, 2;
	add.s64 	%rd59, %rd111, %rd58;
	ld.global.f32 	%f50, [%rd59];
$L__BB0_16:
	or.b32  	%r138, %r36, %r170;
	add.s64 	%rd16, %rd15, %rd5;
	st.global.f32 	[%rd16], %f50;
	setp.lt.s32 	%p30, %r138, 0;
	setp.ge.s32 	%p31, %r170, %r97;
	or.pred  	%p32, %p4, %p31;
	mov.f32 	%f51, 0f00000000;
	or.pred  	%p33, %p32, %p30;
	@%p33 bra 	$L__BB0_18;
	cvt.s64.s32 	%rd60, %r178;
	add.s64 	%rd61, %rd10, %rd60;
	shl.b64 	%rd62, %rd61, 2;
	add.s64 	%rd63, %rd111, %rd62;
	ld.global.f32 	%f51, [%rd63];
$L__BB0_18:
	or.b32  	%r139, %r36, %r169;
	add.s64 	%rd17, %rd16, %rd5;
	st.global.f32 	[%rd17], %f51;
	setp.lt.s32 	%p35, %r139, 0;
	setp.ge.s32 	%p36, %r169, %r97;
	or.pred  	%p37, %p4, %p36;
	mov.f32 	%f52, 0f00000000;
	or.pred  	%p38, %p37, %p35;
	@%p38 bra 	$L__BB0_20;
	cvt.s64.s32 	%rd64, %r177;
	add.s64 	%rd65, %rd10, %rd64;
	shl.b64 	%rd66, %rd65, 2;
	add.s64 	%rd67, %rd111, %rd66;
	ld.global.f32 	%f52, [%rd67];
$L__BB0_20:
	or.b32  	%r140, %r36, %r168;
	add.s64 	%rd18, %rd17, %rd5;
	st.global.f32 	[%rd18], %f52;
	setp.lt.s32 	%p40, %r140, 0;
	setp.ge.s32 	%p41, %r168, %r97;
	or.pred  	%p42, %p4, %p41;
	mov.f32 	%f53, 0f00000000;
	or.pred  	%p43, %p42, %p40;
	@%p43 bra 	$L__BB0_22;
	cvt.s64.s32 	%rd68, %r176;
	add.s64 	%rd69, %rd10, %rd68;
	shl.b64 	%rd70, %rd69, 2;
	add.s64 	%rd71, %rd111, %rd70;
	ld.global.f32 	%f53, [%rd71];
$L__BB0_22:
	add.s64 	%rd72, %rd18, %rd5;
	st.global.f32 	[%rd72], %f53;
	add.s32 	%r183, %r183, 8;
	add.s32 	%r182, %r182, %r11;
	add.s32 	%r181, %r181, %r11;
	add.s32 	%r180, %r180, %r11;
	add.s32 	%r179, %r179, %r11;
	add.s32 	%r178, %r178, %r11;
	add.s32 	%r177, %r177, %r11;
	add.s32 	%r176, %r176, %r11;
	add.s32 	%r175, %r175, %r11;
	add.s32 	%r174, %r174, %r11;
	add.s32 	%r173, %r173, %r11;
	add.s32 	%r172, %r172, %r11;
	add.s32 	%r171, %r171, %r11;
	add.s32 	%r170, %r170, %r11;
	add.s32 	%r169, %r169, %r11;
	add.s32 	%r168, %r168, %r11;
	add.s32 	%r167, %r167, %r11;
	add.s64 	%rd121, %rd114, %rd4;
	setp.ne.s32 	%p44, %r183, 0;
	add.s64 	%rd114, %rd72, %rd5;
	mov.u32 	%r185, %r8;
	@%p44 bra 	$L__BB0_6;
$L__BB0_23:
	setp.eq.s32 	%p45, %r6, 0;
	@%p45 bra 	$L__BB0_45;
	add.s32 	%r141, %r6, -1;
	setp.lt.u32 	%p46, %r141, 3;
	@%p46 bra 	$L__BB0_34;
	setp.ge.s32 	%p47, %r36, %r96;
	mul.lo.s32 	%r80, %r185, %r105;
	add.s32 	%r81, %r80, %r27;
	or.b32  	%r143, %r36, %r81;
	setp.lt.s32 	%p48, %r143, 0;
	setp.ge.s32 	%p49, %r81, %r97;
	or.pred  	%p50, %p47, %p49;
	mov.f32 	%f54, 0f00000000;
	or.pred  	%p51, %p50, %p48;
	@%p51 bra 	$L__BB0_27;
	add.s32 	%r144, %r80, %r37;
	cvt.s64.s32 	%rd74, %r144;
	add.s64 	%rd75, %rd10, %rd74;
	shl.b64 	%rd76, %rd75, 2;
	add.s64 	%rd77, %rd111, %rd76;
	ld.global.f32 	%f54, [%rd77];
$L__BB0_27:
	add.s32 	%r83, %r81, %r105;
	or.b32  	%r145, %r36, %r83;
	st.global.f32 	[%rd121], %f54;
	add.s32 	%r82, %r80, %r105;
	setp.lt.s32 	%p53, %r145, 0;
	setp.ge.s32 	%p54, %r83, %r97;
	or.pred  	%p55, %p47, %p54;
	mov.f32 	%f55, 0f00000000;
	or.pred  	%p56, %p55, %p53;
	@%p56 bra 	$L__BB0_29;
	add.s32 	%r146, %r82, %r37;
	cvt.s64.s32 	%rd78, %r146;
	add.s64 	%rd79, %rd10, %rd78;
	shl.b64 	%rd80, %rd79, 2;
	add.s64 	%rd81, %rd111, %rd80;
	ld.global.f32 	%f55, [%rd81];
$L__BB0_29:
	mul.wide.s32 	%rd82, %r5, 4;
	add.s64 	%rd23, %rd121, %rd82;
	add.s32 	%r85, %r83, %r105;
	or.b32  	%r147, %r36, %r85;
	st.global.f32 	[%rd23], %f55;
	add.s32 	%r84, %r82, %r105;
	setp.lt.s32 	%p58, %r147, 0;
	setp.ge.s32 	%p59, %r85, %r97;
	or.pred  	%p60, %p47, %p59;
	mov.f32 	%f56, 0f00000000;
	or.pred  	%p61, %p60, %p58;
	@%p61 bra 	$L__BB0_31;
	add.s32 	%r148, %r84, %r37;
	cvt.s64.s32 	%rd83, %r148;
	add.s64 	%rd84, %rd10, %rd83;
	shl.b64 	%rd85, %rd84, 2;
	add.s64 	%rd86, %rd111, %rd85;
	ld.global.f32 	%f56, [%rd86];
$L__BB0_31:
	mul.wide.s32 	%rd87, %r5, 4;
	add.s64 	%rd24, %rd23, %rd87;
	add.s32 	%r149, %r85, %r105;
	or.b32  	%r150, %r36, %r149;
	st.global.f32 	[%rd24], %f56;
	setp.lt.s32 	%p63, %r150, 0;
	setp.ge.s32 	%p64, %r149, %r97;
	or.pred  	%p65, %p47, %p64;
	mov.f32 	%f57, 0f00000000;
	or.pred  	%p66, %p65, %p63;
	@%p66 bra 	$L__BB0_33;
	add.s32 	%r151, %r84, %r105;
	add.s32 	%r152, %r151, %r37;
	cvt.s64.s32 	%rd88, %r152;
	add.s64 	%rd89, %rd10, %rd88;
	shl.b64 	%rd90, %rd89, 2;
	add.s64 	%rd91, %rd111, %rd90;
	ld.global.f32 	%f57, [%rd91];
$L__BB0_33:
	add.s64 	%rd93, %rd24, %rd87;
	st.global.f32 	[%rd93], %f57;
	add.s64 	%rd121, %rd93, %rd87;
	add.s32 	%r185, %r185, 4;
$L__BB0_34:
	setp.eq.s32 	%p67, %r7, 0;
	@%p67 bra 	$L__BB0_45;
	setp.eq.s32 	%p68, %r7, 1;
	@%p68 bra 	$L__BB0_41;
	setp.ge.s32 	%p69, %r36, %r96;
	mul.lo.s32 	%r88, %r185, %r105;
	add.s32 	%r89, %r88, %r27;
	or.b32  	%r153, %r36, %r89;
	setp.lt.s32 	%p70, %r153, 0;
	setp.ge.s32 	%p71, %r89, %r97;
	or.pred  	%p72, %p69, %p71;
	mov.f32 	%f58, 0f00000000;
	or.pred  	%p73, %p72, %p70;
	@%p73 bra 	$L__BB0_38;
	add.s32 	%r154, %r88, %r37;
	cvt.s64.s32 	%rd95, %r154;
	add.s64 	%rd96, %rd10, %rd95;
	shl.b64 	%rd97, %rd96, 2;
	add.s64 	%rd98, %rd111, %rd97;
	ld.global.f32 	%f58, [%rd98];
$L__BB0_38:
	add.s32 	%r155, %r89, %r105;
	or.b32  	%r156, %r36, %r155;
	st.global.f32 	[%rd121], %f58;
	setp.lt.s32 	%p75, %r156, 0;
	setp.ge.s32 	%p76, %r155, %r97;
	or.pred  	%p77, %p69, %p76;
	mov.f32 	%f59, 0f00000000;
	or.pred  	%p78, %p77, %p75;
	@%p78 bra 	$L__BB0_40;
	add.s32 	%r157, %r88, %r105;
	add.s32 	%r158, %r157, %r37;
	cvt.s64.s32 	%rd99, %r158;
	add.s64 	%rd100, %rd10, %rd99;
	shl.b64 	%rd101, %rd100, 2;
	add.s64 	%rd102, %rd111, %rd101;
	ld.global.f32 	%f59, [%rd102];
$L__BB0_40:
	mul.wide.s32 	%rd103, %r5, 4;
	add.s64 	%rd104, %rd121, %rd103;
	st.global.f32 	[%rd104], %f59;
	add.s64 	%rd121, %rd104, %rd103;
	add.s32 	%r185, %r185, 2;
$L__BB0_41:
	setp.eq.s32 	%p79, %r9, 0;
	@%p79 bra 	$L__BB0_45;
	setp.ge.s32 	%p80, %r36, %r96;
	mul.lo.s32 	%r92, %r185, %r105;
	add.s32 	%r159, %r92, %r27;
	or.b32  	%r160, %r36, %r159;
	setp.lt.s32 	%p81, %r160, 0;
	setp.ge.s32 	%p82, %r159, %r97;
	or.pred  	%p83, %p80, %p82;
	mov.f32 	%f60, 0f00000000;
	or.pred  	%p84, %p83, %p81;
	@%p84 bra 	$L__BB0_44;
	add.s32 	%r161, %r92, %r37;
	cvt.s64.s32 	%rd105, %r161;
	add.s64 	%rd106, %rd10, %rd105;
	shl.b64 	%rd107, %rd106, 2;
	add.s64 	%rd108, %rd111, %rd107;
	ld.global.f32 	%f60, [%rd108];
$L__BB0_44:
	st.global.f32 	[%rd121], %f60;
	mul.wide.s32 	%rd109, %r5, 4;
	add.s64 	%rd121, %rd121, %rd109;
$L__BB0_45:
	add.s32 	%r166, %r166, 1;
	setp.ne.s32 	%p85, %r166, %r98;
	@%p85 bra 	$L__BB0_4;
	add.s32 	%r165, %r165, %r22;
	setp.lt.s32 	%p86, %r165, %r95;
	shl.b64 	%rd110, %rd1, 2;
	add.s64 	%rd111, %rd111, %rd110;
	@%p86 bra 	$L__BB0_3;
$L__BB0_47:
	ret;

}
	// .globl	col2im
.visible .entry col2im(
	.param .u64 .ptr .align 1 col2im_param_0,
	.param .u32 col2im_param_1,
	.param .u32 col2im_param_2,
	.param .u32 col2im_param_3,
	.param .u32 col2im_param_4,
	.param .u32 col2im_param_5,
	.param .u32 col2im_param_6,
	.param .u32 col2im_param_7,
	.param .u32 col2im_param_8,
	.param .u32 col2im_param_9,
	.param .u32 col2im_param_10,
	.param .u32 col2im_param_11,
	.param .u32 col2im_param_12,
	.param .u32 col2im_param_13,
	.param .u32 col2im_param_14,
	.param .u64 .ptr .align 1 col2im_param_15,
	.param .u32 col2im_param_16,
	.param .u32 col2im_param_17
)
{
	.local .align 8 .b8 	__local_depot1[16];
	.reg .b64 	%SP;
	.reg .b64 	%SPL;
	.reg .pred 	%p<27>;
	.reg .b32 	%r<219>;
	.reg .b32 	%f<42>;
	.reg .b64 	%rd<95>;

	mov.u64 	%SPL, __local_depot1;
	cvta.local.u64 	%SP, %SPL;
	ld.param.u64 	%rd8, [col2im_param_0];
	ld.param.u32 	%r67, [col2im_param_1];
	ld.param.u32 	%r68, [col2im_param_3];
	ld.param.u32 	%r69, [col2im_param_4];
	ld.param.u32 	%r70, [col2im_param_5];
	ld.param.u32 	%r71, [col2im_param_6];
	ld.param.u32 	%r72, [col2im_param_7];
	ld.param.u32 	%r74, [col2im_param_9];
	ld.param.u32 	%r75, [col2im_param_10];
	ld.param.u32 	%r76, [col2im_param_11];
	ld.param.u32 	%r77, [col2im_param_12];
	ld.param.u32 	%r78, [col2im_param_13];
	ld.param.u32 	%r79, [col2im_param_14];
	ld.param.u64 	%rd9, [col2im_param_15];
	ld.param.u32 	%r80, [col2im_param_16];
	ld.param.u32 	%r81, [col2im_param_17];
	add.u64 	%rd1, %SPL, 0;
	mov.u32 	%r1, %ntid.x;
	mov.u32 	%r82, %ctaid.x;
	mov.u32 	%r83, %tid.x;
	mad.lo.s32 	%r209, %r1, %r82, %r83;
	setp.ge.s32 	%p1, %r209, %r67;
	@%p1 bra 	$L__BB1_38;
	cvta.to.global.u64 	%rd94, %rd9;
	cvta.to.global.u64 	%rd93, %rd8;
	mov.u32 	%r84, %ctaid.y;
	mul.lo.s32 	%r3, %r81, %r84;
	mul.lo.s32 	%r4, %r80, %r84;
	mul.lo.s32 	%r5, %r69, %r68;
	add.s32 	%r85, %r71, -1;
	mul.lo.s32 	%r6, %r77, %r85;
	add.s32 	%r86, %r70, -1;
	mul.lo.s32 	%r7, %r76, %r86;
	mov.u32 	%r87, %nctaid.x;
	mul.lo.s32 	%r8, %r87, %r1;
	shl.b32 	%r9, %r75, 2;
	mul.wide.s32 	%rd11, %r3, 4;
$L__BB1_2:
	ld.param.u32 	%r208, [col2im_param_8];
	div.s32 	%r89, %r209, %r69;
	mul.lo.s32 	%r90, %r89, %r69;
	sub.s32 	%r91, %r209, %r90;
	add.s32 	%r11, %r91, %r208;
	rem.s32 	%r92, %r89, %r68;
	add.s32 	%r12, %r92, %r72;
	setp.le.s32 	%p2, %r11, %r6;
	mov.b32 	%r210, 0;
	@%p2 bra 	$L__BB1_4;
	not.b32 	%r93, %r6;
	add.s32 	%r94, %r11, %r93;
	div.s32 	%r95, %r94, %r75;
	add.s32 	%r210, %r95, 1;
$L__BB1_4:
	div.s32 	%r97, %r11, %r75;
	add.s32 	%r98, %r97, 1;
	min.s32 	%r15, %r98, %r79;
	setp.le.s32 	%p3, %r12, %r7;
	mov.b32 	%r212, 0;
	@%p3 bra 	$L__BB1_6;
	not.b32 	%r99, %r7;
	add.s32 	%r100, %r12, %r99;
	div.s32 	%r101, %r100, %r74;
	add.s32 	%r212, %r101, 1;
$L__BB1_6:
	add.s64 	%rd93, %rd93, %rd11;
	div.s32 	%r102, %r12, %r74;
	add.s32 	%r103, %r102, 1;
	min.s32 	%r18, %r103, %r78;
	setp.ge.s32 	%p4, %r212, %r18;
	mov.f32 	%f37, 0f00000000;
	@%p4 bra 	$L__BB1_37;
	div.s32 	%r104, %r209, %r5;
	mul.lo.s32 	%r19, %r104, %r70;
	sub.s32 	%r105, %r15, %r210;
	and.b32  	%r20, %r105, 3;
	mul.lo.s32 	%r106, %r210, %r75;
	sub.s32 	%r21, %r11, %r106;
	add.s32 	%r107, %r106, %r75;
	sub.s32 	%r22, %r11, %r107;
	add.s32 	%r23, %r210, 2;
	add.s32 	%r108, %r107, %r75;
	sub.s32 	%r24, %r11, %r108;
	add.s32 	%r25, %r210, 3;
	mov.f32 	%f37, 0f00000000;
$L__BB1_8:
	setp.ge.s32 	%p5, %r210, %r15;
	@%p5 bra 	$L__BB1_36;
	setp.eq.s32 	%p6, %r20, 0;
	mul.lo.s32 	%r109, %r212, %r74;
	sub.s32 	%r27, %r12, %r109;
	mov.u32 	%r213, %r210;
	@%p6 bra 	$L__BB1_21;
	st.local.v2.u32 	[%rd1], {%r12, %r11};
	st.local.u32 	[%rd1+8], %r209;
	mov.u64 	%rd12, $str;
	cvta.global.u64 	%rd13, %rd12;
	add.u64 	%rd14, %SP, 0;
	{ // callseq 0, 0
	.param .b64 param0;
	st.param.b64 	[param0], %rd13;
	.param .b64 param1;
	st.param.b64 	[param1], %rd14;
	.param .b32 retval0;
	call.uni (retval0), 
	vprintf, 
	(
	param0, 
	param1
	);
	ld.param.b32 	%r110, [retval0];
	} // callseq 0
	st.local.v2.u32 	[%rd1], {%r27, %r21};
	st.local.u32 	[%rd1+8], %r209;
	mov.u64 	%rd15, $str$1;
	cvta.global.u64 	%rd16, %rd15;
	{ // callseq 1, 0
	.param .b64 param0;
	st.param.b64 	[param0], %rd16;
	.param .b64 param1;
	st.param.b64 	[param1], %rd14;
	.param .b32 retval0;
	call.uni (retval0), 
	vprintf, 
	(
	param0, 
	param1
	);
	ld.param.b32 	%r112, [retval0];
	} // callseq 1
	st.local.v2.u32 	[%rd1], {%r212, %r210};
	st.local.u32 	[%rd1+8], %r209;
	mov.u64 	%rd17, $str$2;
	cvta.global.u64 	%rd18, %rd17;
	{ // callseq 2, 0
	.param .b64 param0;
	st.param.b64 	[param0], %rd18;
	.param .b64 param1;
	st.param.b64 	[param1], %rd14;
	.param .b32 retval0;
	call.uni (retval0), 
	vprintf, 
	(
	param0, 
	param1
	);
	ld.param.b32 	%r114, [retval0];
	} // callseq 2
	rem.s32 	%r36, %r27, %r76;
	setp.ne.s32 	%p7, %r36, 0;
	@%p7 bra 	$L__BB1_13;
	rem.s32 	%r116, %r21, %r77;
	setp.ne.s32 	%p8, %r116, 0;
	@%p8 bra 	$L__BB1_13;
	div.s32 	%r117, %r27, %r76;
	div.s32 	%r118, %r21, %r77;
	add.s32 	%r119, %r117, %r19;
	mad.lo.s32 	%r120, %r119, %r71, %r118;
	mad.lo.s32 	%r121, %r120, %r78, %r212;
	mad.lo.s32 	%r122, %r121, %r79, %r210;
	mul.wide.s32 	%rd19, %r122, 4;
	add.s64 	%rd20, %rd93, %rd19;
	ld.global.f32 	%f23, [%rd20];
	add.f32 	%f37, %f37, %f23;
$L__BB1_13:
	add.s32 	%r213, %r210, 1;
	setp.eq.s32 	%p9, %r20, 1;
	@%p9 bra 	$L__BB1_21;
	st.local.v2.u32 	[%rd1], {%r12, %r11};
	st.local.u32 	[%rd1+8], %r209;
	mov.u64 	%rd21, $str;
	cvta.global.u64 	%rd22, %rd21;
	add.u64 	%rd23, %SP, 0;
	{ // callseq 3, 0
	.param .b64 param0;
	st.param.b64 	[param0], %rd22;
	.param .b64 param1;
	st.param.b64 	[param1], %rd23;
	.param .b32 retval0;
	call.uni (retval0), 
	vprintf, 
	(
	param0, 
	param1
	);
	ld.param.b32 	%r123, [retval0];
	} // callseq 3
	st.local.v2.u32 	[%rd1], {%r27, %r22};
	st.local.u32 	[%rd1+8], %r209;
	mov.u64 	%rd24, $str$1;
	cvta.global.u64 	%rd25, %rd24;
	{ // callseq 4, 0
	.param .b64 param0;
	st.param.b64 	[param0], %rd25;
	.param .b64 param1;
	st.param.b64 	[param1], %rd23;
	.param .b32 retval0;
	call.uni (retval0), 
	vprintf, 
	(
	param0, 
	param1
	);
	ld.param.b32 	%r125, [retval0];
	} // callseq 4
	st.local.v2.u32 	[%rd1], {%r212, %r213};
	st.local.u32 	[%rd1+8], %r209;
	mov.u64 	%rd26, $str$2;
	cvta.global.u64 	%rd27, %rd26;
	{ // callseq 5, 0
	.param .b64 param0;
	st.param.b64 	[param0], %rd27;
	.param .b64 param1;
	st.param.b64 	[param1], %rd23;
	.param .b32 retval0;
	call.uni (retval0), 
	vprintf, 
	(
	param0, 
	param1
	);
	ld.param.b32 	%r127, [retval0];
	} // callseq 5
	@%p7 bra 	$L__BB1_17;
	rem.s32 	%r129, %r22, %r77;
	setp.ne.s32 	%p11, %r129, 0;
	@%p11 bra 	$L__BB1_17;
	div.s32 	%r130, %r27, %r76;
	div.s32 	%r131, %r22, %r77;
	add.s32 	%r132, %r130, %r19;
	mad.lo.s32 	%r133, %r132, %r71, %r131;
	mad.lo.s32 	%r134, %r133, %r78, %r212;
	mul.lo.s32 	%r135, %r134, %r79;
	cvt.s64.s32 	%rd28, %r135;
	cvt.s64.s32 	%rd29, %r210;
	add.s64 	%rd30, %rd28, %rd29;
	shl.b64 	%rd31, %rd30, 2;
	add.s64 	%rd32, %rd93, %rd31;
	ld.global.f32 	%f24, [%rd32+4];
	add.f32 	%f37, %f37, %f24;
$L__BB1_17:
	setp.eq.s32 	%p12, %r20, 2;
	mov.u32 	%r213, %r23;
	@%p12 bra 	$L__BB1_21;
	st.local.v2.u32 	[%rd1], {%r12, %r11};
	st.local.u32 	[%rd1+8], %r209;
	mov.u64 	%rd33, $str;
	cvta.global.u64 	%rd34, %rd33;
	add.u64 	%rd35, %SP, 0;
	{ // callseq 6, 0
	.param .b64 param0;
	st.param.b64 	[param0], %rd34;
	.param .b64 param1;
	st.param.b64 	[param1], %rd35;
	.param .b32 retval0;
	call.uni (retval0), 
	vprintf, 
	(
	param0, 
	param1
	);
	ld.param.b32 	%r136, [retval0];
	} // callseq 6
	st.local.v2.u32 	[%rd1], {%r27, %r24};
	st.local.u32 	[%rd1+8], %r209;
	mov.u64 	%rd36, $str$1;
	cvta.global.u64 	%rd37, %rd36;
	{ // callseq 7, 0
	.param .b64 param0;
	st.param.b64 	[param0], %rd37;
	.param .b64 param1;
	st.param.b64 	[param1], %rd35;
	.param .b32 retval0;
	call.uni (retval0), 
	vprintf, 
	(
	param0, 
	param1
	);
	ld.param.b32 	%r138, [retval0];
	} // callseq 7
	st.local.v2.u32 	[%rd1], {%r212, %r23};
	st.local.u32 	[%rd1+8], %r209;
	mov.u64 	%rd38, $str$2;
	cvta.global.u64 	%rd39, %rd38;
	{ // callseq 8, 0
	.param .b64 param0;
	st.param.b64 	[param0], %rd39;
	.param .b64 param1;
	st.param.b64 	[param1], %rd35;
	.param .b32 retval0;
	call.uni (retval0), 
	vprintf, 
	(
	param0, 
	param1
	);
	ld.param.b32 	%r140, [retval0];
	} // callseq 8
	mov.u32 	%r213, %r25;
	@%p7 bra 	$L__BB1_21;
	rem.s32 	%r142, %r24, %r77;
	setp.ne.s32 	%p14, %r142, 0;
	mov.u32 	%r213, %r25;
	@%p14 bra 	$L__BB1_21;
	div.s32 	%r143, %r27, %r76;
	div.s32 	%r144, %r24, %r77;
	add.s32 	%r145, %r143, %r19;
	mad.lo.s32 	%r146, %r145, %r71, %r144;
	mad.lo.s32 	%r147, %r146, %r78, %r212;
	mul.lo.s32 	%r148, %r147, %r79;
	cvt.s64.s32 	%rd40, %r148;
	cvt.s64.s32 	%rd41, %r210;
	add.s64 	%rd42, %rd40, %rd41;
	shl.b64 	%rd43, %rd42, 2;
	add.s64 	%rd44, %rd93, %rd43;
	ld.global.f32 	%f25, [%rd44+8];
	add.f32 	%f37, %f37, %f25;
	mov.u32 	%r213, %r25;
$L__BB1_21:
	sub.s32 	%r149, %r210, %r15;
	setp.gt.u32 	%p15, %r149, -4;
	@%p15 bra 	$L__BB1_36;
	mul.lo.s32 	%r150, %r75, %r213;
	add.s32 	%r151, %r150, %r75;
	sub.s32 	%r217, %r11, %r151;
	add.s32 	%r152, %r213, 2;
	mul.lo.s32 	%r153, %r75, %r152;
	sub.s32 	%r216, %r11, %r153;
	add.s32 	%r154, %r213, 3;
	mul.lo.s32 	%r155, %r75, %r154;
	sub.s32 	%r215, %r11, %r155;
	sub.s32 	%r214, %r11, %r150;
$L__BB1_23:
	st.local.v2.u32 	[%rd1], {%r12, %r11};
	st.local.u32 	[%rd1+8], %r209;
	mov.u64 	%rd45, $str;
	cvta.global.u64 	%rd46, %rd45;
	add.u64 	%rd47, %SP, 0;
	{ // callseq 9, 0
	.param .b64 param0;
	st.param.b64 	[param0], %rd46;
	.param .b64 param1;
	st.param.b64 	[param1], %rd47;
	.param .b32 retval0;
	call.uni (retval0), 
	vprintf, 
	(
	param0, 
	param1
	);
	ld.param.b32 	%r156, [retval0];
	} // callseq 9
	st.local.v2.u32 	[%rd1], {%r27, %r214};
	st.local.u32 	[%rd1+8], %r209;
	mov.u64 	%rd48, $str$1;
	cvta.global.u64 	%rd49, %rd48;
	{ // callseq 10, 0
	.param .b64 param0;
	st.param.b64 	[param0], %rd49;
	.param .b64 param1;
	st.param.b64 	[param1], %rd47;
	.param .b32 retval0;
	call.uni (retval0), 
	vprintf, 
	(
	param0, 
	param1
	);
	ld.param.b32 	%r158, [retval0];
	} // callseq 10
	st.local.v2.u32 	[%rd1], {%r212, %r213};
	st.local.u32 	[%rd1+8], %r209;
	mov.u64 	%rd50, $str$2;
	cvta.global.u64 	%rd51, %rd50;
	{ // callseq 11, 0
	.param .b64 param0;
	st.param.b64 	[param0], %rd51;
	.param .b64 param1;
	st.param.b64 	[param1], %rd47;
	.param .b32 retval0;
	call.uni (retval0), 
	vprintf, 
	(
	param0, 
	param1
	);
	ld.param.b32 	%r160, [retval0];
	} // callseq 11
	rem.s32 	%r56, %r27, %r76;
	setp.ne.s32 	%p16, %r56, 0;
	@%p16 bra 	$L__BB1_26;
	rem.s32 	%r162, %r214, %r77;
	setp.ne.s32 	%p17, %r162, 0;
	@%p17 bra 	$L__BB1_26;
	div.s32 	%r163, %r27, %r76;
	div.s32 	%r164, %r214, %r77;
	add.s32 	%r165, %r163, %r19;
	mad.lo.s32 	%r166, %r165, %r71, %r164;
	mad.lo.s32 	%r167, %r166, %r78, %r212;
	mad.lo.s32 	%r168, %r167, %r79, %r213;
	mul.wide.s32 	%rd52, %r168, 4;
	add.s64 	%rd53, %rd93, %rd52;
	ld.global.f32 	%f26, [%rd53];
	add.f32 	%f37, %f37, %f26;
$L__BB1_26:
	st.local.v2.u32 	[%rd1], {%r12, %r11};
	st.local.u32 	[%rd1+8], %r209;
	mov.u64 	%rd54, $str;
	cvta.global.u64 	%rd55, %rd54;
	add.u64 	%rd56, %SP, 0;
	{ // callseq 12, 0
	.param .b64 param0;
	st.param.b64 	[param0], %rd55;
	.param .b64 param1;
	st.param.b64 	[param1], %rd56;
	.param .b32 retval0;
	call.uni (retval0), 
	vprintf, 
	(
	param0, 
	param1
	);
	ld.param.b32 	%r169, [retval0];
	} // callseq 12
	st.local.v2.u32 	[%rd1], {%r27, %r217};
	st.local.u32 	[%rd1+8], %r209;
	mov.u64 	%rd57, $str$1;
	cvta.global.u64 	%rd58, %rd57;
	{ // callseq 13, 0
	.param .b64 param0;
	st.param.b64 	[param0], %rd58;
	.param .b64 param1;
	st.param.b64 	[param1], %rd56;
	.param .b32 retval0;
	call.uni (retval0), 
	vprintf, 
	(
	param0, 
	param1
	);
	ld.param.b32 	%r171, [retval0];
	} // callseq 13
	add.s32 	%r57, %r213, 1;
	st.local.v2.u32 	[%rd1], {%r212, %r57};
	st.local.u32 	[%rd1+8], %r209;
	mov.u64 	%rd59, $str$2;
	cvta.global.u64 	%rd60, %rd59;
	{ // callseq 14, 0
	.param .b64 param0;
	st.param.b64 	[param0], %rd60;
	.param .b64 param1;
	st.param.b64 	[param1], %rd56;
	.param .b32 retval0;
	call.uni (retval0), 
	vprintf, 
	(
	param0, 
	param1
	);
	ld.param.b32 	%r173, [retval0];
	} // callseq 14
	@%p16 bra 	$L__BB1_29;
	rem.s32 	%r175, %r217, %r77;
	setp.ne.s32 	%p19, %r175, 0;
	@%p19 bra 	$L__BB1_29;
	div.s32 	%r176, %r27, %r76;
	div.s32 	%r177, %r217, %r77;
	add.s32 	%r178, %r176, %r19;
	mad.lo.s32 	%r179, %r178, %r71, %r177;
	mad.lo.s32 	%r180, %r179, %r78, %r212;
	mul.lo.s32 	%r181, %r180, %r79;
	cvt.s64.s32 	%rd61, %r181;
	cvt.s64.s32 	%rd62, %r213;
	add.s64 	%rd63, %rd61, %rd62;
	shl.b64 	%rd64, %rd63, 2;
	add.s64 	%rd65, %rd93, %rd64;
	ld.global.f32 	%f27, [%rd65+4];
	add.f32 	%f37, %f37, %f27;
$L__BB1_29:
	st.local.v2.u32 	[%rd1], {%r12, %r11};
	st.local.u32 	[%rd1+8], %r209;
	mov.u64 	%rd66, $str;
	cvta.global.u64 	%rd67, %rd66;
	add.u64 	%rd68, %SP, 0;
	{ // callseq 15, 0
	.param .b64 param0;
	st.param.b64 	[param0], %rd67;
	.param .b64 param1;
	st.param.b64 	[param1], %rd68;
	.param .b32 retval0;
	call.uni (retval0), 
	vprintf, 
	(
	param0, 
	param1
	);
	ld.param.b32 	%r182, [retval0];
	} // callseq 15
	st.local.v2.u32 	[%rd1], {%r27, %r216};
	st.local.u32 	[%rd1+8], %r209;
	mov.u64 	%rd69, $str$1;
	cvta.global.u64 	%rd70, %rd69;
	{ // callseq 16, 0
	.param .b64 param0;
	st.param.b64 	[param0], %rd70;
	.param .b64 param1;
	st.param.b64 	[param1], %rd68;
	.param .b32 retval0;
	call.uni (retval0), 
	vprintf, 
	(
	param0, 
	param1
	);
	ld.param.b32 	%r184, [retval0];
	} // callseq 16
	add.s32 	%r58, %r57, 1;
	st.local.v2.u32 	[%rd1], {%r212, %r58};
	st.local.u32 	[%rd1+8], %r209;
	mov.u64 	%rd71, $str$2;
	cvta.global.u64 	%rd72, %rd71;
	{ // callseq 17, 0
	.param .b64 param0;
	st.param.b64 	[param0], %rd72;
	.param .b64 param1;
	st.param.b64 	[param1], %rd68;
	.param .b32 retval0;
	call.uni (retval0), 
	vprintf, 
	(
	param0, 
	param1
	);
	ld.param.b32 	%r186, [retval0];
	} // callseq 17
	@%p16 bra 	$L__BB1_32;
	rem.s32 	%r188, %r216, %r77;
	setp.ne.s32 	%p21, %r188, 0;
	@%p21 bra 	$L__BB1_32;
	div.s32 	%r189, %r27, %r76;
	div.s32 	%r190, %r216, %r77;
	add.s32 	%r191, %r189, %r19;
	mad.lo.s32 	%r192, %r191, %r71, %r190;
	mad.lo.s32 	%r193, %r192, %r78, %r212;
	mul.lo.s32 	%r194, %r193, %r79;
	cvt.s64.s32 	%rd73, %r194;
	cvt.s64.s32 	%rd74, %r213;
	add.s64 	%rd75, %rd73, %rd74;
	shl.b64 	%rd76, %rd75, 2;
	add.s64 	%rd77, %rd93, %rd76;
	ld.global.f32 	%f28, [%rd77+8];
	add.f32 	%f37, %f37, %f28;
$L__BB1_32:
	st.local.v2.u32 	[%rd1], {%r12, %r11};
	st.local.u32 	[%rd1+8], %r209;
	mov.u64 	%rd78, $str;
	cvta.global.u64 	%rd79, %rd78;
	add.u64 	%rd80, %SP, 0;
	{ // callseq 18, 0
	.param .b64 param0;
	st.param.b64 	[param0], %rd79;
	.param .b64 param1;
	st.param.b64 	[param1], %rd80;
	.param .b32 retval0;
	call.uni (retval0), 
	vprintf, 
	(
	param0, 
	param1
	);
	ld.param.b32 	%r195, [retval0];
	} // callseq 18
	st.local.v2.u32 	[%rd1], {%r27, %r215};
	st.local.u32 	[%rd1+8], %r209;
	mov.u64 	%rd81, $str$1;
	cvta.global.u64 	%rd82, %rd81;
	{ // callseq 19, 0
	.param .b64 param0;
	st.param.b64 	[param0], %rd82;
	.param .b64 param1;
	st.param.b64 	[param1], %rd80;
	.param .b32 retval0;
	call.uni (retval0), 
	vprintf, 
	(
	param0, 
	param1
	);
	ld.param.b32 	%r197, [retval0];
	} // callseq 19
	add.s32 	%r59, %r58, 1;
	st.local.v2.u32 	[%rd1], {%r212, %r59};
	st.local.u32 	[%rd1+8], %r209;
	mov.u64 	%rd83, $str$2;
	cvta.global.u64 	%rd84, %rd83;
	{ // callseq 20, 0
	.param .b64 param0;
	st.param.b64 	[param0], %rd84;
	.param .b64 param1;
	st.param.b64 	[param1], %rd80;
	.param .b32 retval0;
	call.uni (retval0), 
	vprintf, 
	(
	param0, 
	param1
	);
	ld.param.b32 	%r199, [retval0];
	} // callseq 20
	@%p16 bra 	$L__BB1_35;
	rem.s32 	%r201, %r215, %r77;
	setp.ne.s32 	%p23, %r201, 0;
	@%p23 bra 	$L__BB1_35;
	div.s32 	%r202, %r27, %r76;
	div.s32 	%r203, %r215, %r77;
	add.s32 	%r204, %r202, %r19;
	mad.lo.s32 	%r205, %r204, %r71, %r203;
	mad.lo.s32 	%r206, %r205, %r78, %r212;
	mul.lo.s32 	%r207, %r206, %r79;
	cvt.s64.s32 	%rd85, %r207;
	cvt.s64.s32 	%rd86, %r213;
	add.s64 	%rd87, %rd85, %rd86;
	shl.b64 	%rd88, %rd87, 2;
	add.s64 	%rd89, %rd93, %rd88;
	ld.global.f32 	%f29, [%rd89+12];
	add.f32 	%f37, %f37, %f29;
$L__BB1_35:
	sub.s32 	%r217, %r217, %r9;
	sub.s32 	%r216, %r216, %r9;
	sub.s32 	%r215, %r215, %r9;
	sub.s32 	%r214, %r214, %r9;
	add.s32 	%r213, %r59, 1;
	setp.ne.s32 	%p24, %r213, %r15;
	@%p24 bra 	$L__BB1_23;
$L__BB1_36:
	add.s32 	%r212, %r212, 1;
	setp.ne.s32 	%p25, %r212, %r18;
	@%p25 bra 	$L__BB1_8;
$L__BB1_37:
	mul.wide.s32 	%rd90, %r4, 4;
	add.s64 	%rd94, %rd94, %rd90;
	mul.wide.s32 	%rd91, %r209, 4;
	add.s64 	%rd92, %rd94, %rd91;
	st.global.f32 	[%rd92], %f37;
	add.s32 	%r209, %r209, %r8;
	setp.lt.s32 	%p26, %r209, %r67;
	@%p26 bra 	$L__BB1_2;
$L__BB1_38:
	ret;

}


// ===== COMPILED SASS (sm_100) =====

	.target	sm_100

	.elftype	@"ET_EXEC"


//--------------------- .note.nv.tkinfo           --------------------------
	.section	.note.nv.tkinfo,"",@"SHT_NOTE"
	.sectionflags	@"SHF_NOTE_NV_TKINFO"
	.tkinfo
        /*0018*/ 	.word	0x00000002
        /*0030*/ 	.string	""
        /*0030*/ 	.string	"ptxas"
        /*0030*/ 	.string	"Cuda compilation tools, release 13.0, V13.0.88"
        /*0030*/ 	.string	"Build cuda_13.0.r13.0/compiler.36424714_0"
        /*0030*/ 	.string	"-arch sm_100 -m 64 "



//--------------------- .note.nv.cuinfo           --------------------------
	.section	.note.nv.cuinfo,"",@"SHT_NOTE"
	.sectionflags	@"SHF_NOTE_NV_CUINFO"
        /*0018*/ 	.short	0x0002
        /*001a*/ 	.short	0x0064
        /*001c*/ 	.short	0x0082
	.zero		2


//--------------------- .nv.info                  --------------------------
	.section	.nv.info,"",@"SHT_CUDA_INFO"
	.align	4


	//----- nvinfo : EIATTR_REGCOUNT
	.align		4
        /*0000*/ 	.byte	0x04, 0x2f
        /*0002*/ 	.short	(.L_4 - .L_3)
	.align		4
.L_3:
        /*0004*/ 	.word	index@(im2col)
        /*0008*/ 	.word	0x00000038


	//----- nvinfo : EIATTR_FRAME_SIZE
	.align		4
.L_4:
        /*000c*/ 	.byte	0x04, 0x11
        /*000e*/ 	.short	(.L_6 - .L_5)
	.align		4
.L_5:
        /*0010*/ 	.word	index@(im2col)
        /*0014*/ 	.word	0x00000000


	//----- nvinfo : EIATTR_REGCOUNT
	.align		4
.L_6:
        /*0018*/ 	.byte	0x04, 0x2f
        /*001a*/ 	.short	(.L_8 - .L_7)
	.align		4
.L_7:
        /*001c*/ 	.word	index@(col2im)
        /*0020*/ 	.word	0x00000036


	//----- nvinfo : EIATTR_FRAME_SIZE
	.align		4
.L_8:
        /*0024*/ 	.byte	0x04, 0x11
        /*0026*/ 	.short	(.L_10 - .L_9)
	.align		4
.L_9:
        /*0028*/ 	.word	index@(col2im)
        /*002c*/ 	.word	0x00000010


	//----- nvinfo : EIATTR_MIN_STACK_SIZE
	.align		4
.L_10:
        /*0030*/ 	.byte	0x04, 0x12
        /*0032*/ 	.short	(.L_12 - .L_11)
	.align		4
.L_11:
        /*0034*/ 	.word	index@(col2im)
        /*0038*/ 	.word	0x00000010


	//----- nvinfo : EIATTR_MIN_STACK_SIZE
	.align		4
.L_12:
        /*003c*/ 	.byte	0x04, 0x12
        /*003e*/ 	.short	(.L_14 - .L_13)
	.align		4
.L_13:
        /*0040*/ 	.word	index@(im2col)
        /*0044*/ 	.word	0x00000000
.L_14:


//--------------------- .nv.compat                --------------------------
	.section	.nv.compat,"",@"SHT_CUDA_COMPAT_INFO"
	.align	4
        /*0000*/ 	.byte	0x02, 0x09, 0x00, 0x00, 0x02, 0x02, 0x01, 0x00, 0x02, 0x05, 0x05, 0x00, 0x03, 0x07, 0x01, 0x01
        /*0010*/ 	.byte	0x02, 0x03, 0x00, 0x00, 0x02, 0x06, 0x01, 0x00, 0x04, 0x0b, 0x08, 0x00, 0x09, 0x00, 0x00, 0x00
        /*0020*/ 	.byte	0x00, 0x00, 0x00, 0x00


//--------------------- .nv.info.col2im           --------------------------
	.section	.nv.info.col2im,"",@"SHT_CUDA_INFO"
	.sectionflags	@""
	.align	4


	//----- nvinfo : EIATTR_CUDA_API_VERSION
	.align		4
        /*0000*/ 	.byte	0x04, 0x37
        /*0002*/ 	.short	(.L_16 - .L_15)
.L_15:
        /*0004*/ 	.word	0x00000082


	//----- nvinfo : EIATTR_KPARAM_INFO
	.align		4
.L_16:
        /*0008*/ 	.byte	0x04, 0x17
        /*000a*/ 	.short	(.L_18 - .L_17)
.L_17:
        /*000c*/ 	.word	0x00000000
        /*0010*/ 	.short	0x0011
        /*0012*/ 	.short	0x004c
        /*0014*/ 	.byte	0x00, 0xf0, 0x11, 0x00


	//----- nvinfo : EIATTR_KPARAM_INFO
	.align		4
.L_18:
        /*0018*/ 	.byte	0x04, 0x17
        /*001a*/ 	.short	(.L_20 - .L_19)
.L_19:
        /*001c*/ 	.word	0x00000000
        /*0020*/ 	.short	0x0010
        /*0022*/ 	.short	0x0048
        /*0024*/ 	.byte	0x00, 0xf0, 0x11, 0x00


	//----- nvinfo : EIATTR_KPARAM_INFO
	.align		4
.L_20:
        /*0028*/ 	.byte	0x04, 0x17
        /*002a*/ 	.short	(.L_22 - .L_21)
.L_21:
        /*002c*/ 	.word	0x00000000
        /*0030*/ 	.short	0x000f
        /*0032*/ 	.short	0x0040
        /*0034*/ 	.byte	0x00, 0xf5, 0x21, 0x00


	//----- nvinfo : EIATTR_KPARAM_INFO
	.align		4
.L_22:
        /*0038*/ 	.byte	0x04, 0x17
        /*003a*/ 	.short	(.L_24 - .L_23)
.L_23:
        /*003c*/ 	.word	0x00000000
        /*0040*/ 	.short	0x000e
        /*0042*/ 	.short	0x003c
        /*0044*/ 	.byte	0x00, 0xf0, 0x11, 0x00


	//----- nvinfo : EIATTR_KPARAM_INFO
	.align		4
.L_24:
        /*0048*/ 	.byte	0x04, 0x17
        /*004a*/ 	.short	(.L_26 - .L_25)
.L_25:
        /*004c*/ 	.word	0x00000000
        /*0050*/ 	.short	0x000d
        /*0052*/ 	.short	0x0038
        /*0054*/ 	.byte	0x00, 0xf0, 0x11, 0x00


	//----- nvinfo : EIATTR_KPARAM_INFO
	.align		4
.L_26:
        /*0058*/ 	.byte	0x04, 0x17
        /*005a*/ 	.short	(.L_28 - .L_27)
.L_27:
        /*005c*/ 	.word	0x00000000
        /*0060*/ 	.short	0x000c
        /*0062*/ 	.short	0x0034
        /*0064*/ 	.byte	0x00, 0xf0, 0x11, 0x00


	//----- nvinfo : EIATTR_KPARAM_INFO
	.align		4
.L_28:
        /*0068*/ 	.byte	0x04, 0x17
        /*006a*/ 	.short	(.L_30 - .L_29)
.L_29:
        /*006c*/ 	.word	0x00000000
        /*0070*/ 	.short	0x000b
        /*0072*/ 	.short	0x0030
        /*0074*/ 	.byte	0x00, 0xf0, 0x11, 0x00


	//----- nvinfo : EIATTR_KPARAM_INFO
	.align		4
.L_30:
        /*0078*/ 	.byte	0x04, 0x17
        /*007a*/ 	.short	(.L_32 - .L_31)
.L_31:
        /*007c*/ 	.word	0x00000000
        /*0080*/ 	.short	0x000a
        /*0082*/ 	.short	0x002c
        /*0084*/ 	.byte	0x00, 0xf0, 0x11, 0x00


	//----- nvinfo : EIATTR_KPARAM_INFO
	.align		4
.L_32:
        /*0088*/ 	.byte	0x04, 0x17
        /*008a*/ 	.short	(.L_34 - .L_33)
.L_33:
        /*008c*/ 	.word	0x00000000
        /*0090*/ 	.short	0x0009
        /*0092*/ 	.short	0x0028
        /*0094*/ 	.byte	0x00, 0xf0, 0x11, 0x00


	//----- nvinfo : EIATTR_KPARAM_INFO
	.align		4
.L_34:
        /*0098*/ 	.byte	0x04, 0x17
        /*009a*/ 	.short	(.L_36 - .L_35)
.L_35:
        /*009c*/ 	.word	0x00000000
        /*00a0*/ 	.short	0x0008
        /*00a2*/ 	.short	0x0024
        /*00a4*/ 	.byte	0x00, 0xf0, 0x11, 0x00


	//----- nvinfo : EIATTR_KPARAM_INFO
	.align		4
.L_36:
        /*00a8*/ 	.byte	0x04, 0x17
        /*00aa*/ 	.short	(.L_38 - .L_37)
.L_37:
        /*00ac*/ 	.word	0x00000000
        /*00b0*/ 	.short	0x0007
        /*00b2*/ 	.short	0x0020
        /*00b4*/ 	.byte	0x00, 0xf0, 0x11, 0x00


	//----- nvinfo : EIATTR_KPARAM_INFO
	.align		4
.L_38:
        /*00b8*/ 	.byte	0x04, 0x17
        /*00ba*/ 	.short	(.L_40 - .L_39)
.L_39:
        /*00bc*/ 	.word	0x00000000
        /*00c0*/ 	.short	0x0006
        /*00c2*/ 	.short	0x001c
        /*00c4*/ 	.byte	0x00, 0xf0, 0x11, 0x00


	//----- nvinfo : EIATTR_KPARAM_INFO
	.align		4
.L_40:
        /*00c8*/ 	.byte	0x04, 0x17
        /*00ca*/ 	.short	(.L_42 - .L_41)
.L_41:
        /*00cc*/ 	.word	0x00000000
        /*00d0*/ 	.short	0x0005
        /*00d2*/ 	.short	0x0018
        /*00d4*/ 	.byte	0x00, 0xf0, 0x11, 0x00


	//----- nvinfo : EIATTR_KPARAM_INFO
	.align		4
.L_42:
        /*00d8*/ 	.byte	0x04, 0x17
        /*00da*/ 	.short	(.L_44 - .L_43)
.L_43:
        /*00dc*/ 	.word	0x00000000
        /*00e0*/ 	.short	0x0004
        /*00e2*/ 	.short	0x0014
        /*00e4*/ 	.byte	0x00, 0xf0, 0x11, 0x00


	//----- nvinfo : EIATTR_KPARAM_INFO
	.align		4
.L_44:
        /*00e8*/ 	.byte	0x04, 0x17
        /*00ea*/ 	.short	(.L_46 - .L_45)
.L_45:
        /*00ec*/ 	.word	0x00000000
        /*00f0*/ 	.short	0x0003
        /*00f2*/ 	.short	0x0010
        /*00f4*/ 	.byte	0x00, 0xf0, 0x11, 0x00


	//----- nvinfo : EIATTR_KPARAM_INFO
	.align		4
.L_46:
        /*00f8*/ 	.byte	0x04, 0x17
        /*00fa*/ 	.short	(.L_48 - .L_47)
.L_47:
        /*00fc*/ 	.word	0x00000000
        /*0100*/ 	.short	0x0002
        /*0102*/ 	.short	0x000c
        /*0104*/ 	.byte	0x00, 0xf0, 0x11, 0x00


	//----- nvinfo : EIATTR_KPARAM_INFO
	.align		4
.L_48:
        /*0108*/ 	.byte	0x04, 0x17
        /*010a*/ 	.short	(.L_50 - .L_49)
.L_49:
        /*010c*/ 	.word	0x00000000
        /*0110*/ 	.short	0x0001
        /*0112*/ 	.short	0x0008
        /*0114*/ 	.byte	0x00, 0xf0, 0x11, 0x00


	//----- nvinfo : EIATTR_KPARAM_INFO
	.align		4
.L_50:
        /*0118*/ 	.byte	0x04, 0x17
        /*011a*/ 	.short	(.L_52 - .L_51)
.L_51:
        /*011c*/ 	.word	0x00000000
        /*0120*/ 	.short	0x0000
        /*0122*/ 	.short	0x0000
        /*0124*/ 	.byte	0x00, 0xf5, 0x21, 0x00


	//----- nvinfo : EIATTR_SPARSE_MMA_MASK
	.align		4
.L_52:
        /*0128*/ 	.byte	0x03, 0x50
        /*012a*/ 	.short	0x0000


	//----- nvinfo : EIATTR_MAXREG_COUNT
	.align		4
        /*012c*/ 	.byte	0x03, 0x1b
        /*012e*/ 	.short	0x00ff


	//----- nvinfo : EIATTR_EXTERNS
	.align		4
        /*0130*/ 	.byte	0x04, 0x0f
        /*0132*/ 	.short	(.L_54 - .L_53)


	//   ....[0]....
	.align		4
.L_53:
        /*0134*/ 	.word	index@(vprintf)


	//----- nvinfo : EIATTR_MERCURY_ISA_VERSION
	.align		4
.L_54:
        /*0138*/ 	.byte	0x03, 0x5f
        /*013a*/ 	.short	0x0101


	//----- nvinfo : EIATTR_VRC_CTA_INIT_COUNT
	.align		4
        /*013c*/ 	.byte	0x02, 0x4a
	.zero		1
	.zero		1


	//----- nvinfo : EIATTR_SYSCALL_OFFSETS
	.align		4
        /*0140*/ 	.byte	0x04, 0x46
        /*0142*/ 	.short	(.L_56 - .L_55)


	//   ....[0]....
.L_55:
        /*0144*/ 	.word	0x00001060


	//   ....[1]....
        /*0148*/ 	.word	0x00001100


	//   ....[2]....
        /*014c*/ 	.word	0x000011a0


	//   ....[3]....
        /*0150*/ 	.word	0x00001770


	//   ....[4]....
        /*0154*/ 	.word	0x00001830


	//   ....[5]....
        /*0158*/ 	.word	0x000018e0


	//   ....[6]....
        /*015c*/ 	.word	0x00001e70


	//   ....[7]....
        /*0160*/ 	.word	0x00001f30


	//   ....[8]....
        /*0164*/ 	.word	0x00001fe0


	//   ....[9]....
        /*0168*/ 	.word	0x00002600


	//   ....[10]....
        /*016c*/ 	.word	0x000026b0


	//   ....[11]....
        /*0170*/ 	.word	0x00002760


	//   ....[12]....
        /*0174*/ 	.word	0x00002cf0


	//   ....[13]....
        /*0178*/ 	.word	0x00002db0


	//   ....[14]....
        /*017c*/ 	.word	0x00002e70


	//   ....[15]....
        /*0180*/ 	.word	0x000033d0


	//   ....[16]....
        /*0184*/ 	.word	0x00003490


	//   ....[17]....
        /*0188*/ 	.word	0x00003550


	//   ....[18]....
        /*018c*/ 	.word	0x00003ab0


	//   ....[19]....
        /*0190*/ 	.word	0x00003b70


	//   ....[20]....
        /*0194*/ 	.word	0x00003c30


	//----- nvinfo : EIATTR_EXIT_INSTR_OFFSETS
	.align		4
.L_56:
        /*0198*/ 	.byte	0x04, 0x1c
        /*019a*/ 	.short	(.L_58 - .L_57)


	//   ....[0]....
.L_57:
        /*019c*/ 	.word	0x000000c0


	//   ....[1]....
        /*01a0*/ 	.word	0x00004240


	//----- nvinfo : EIATTR_CRS_STACK_SIZE
	.align		4
.L_58:
        /*01a4*/ 	.byte	0x04, 0x1e
        /*01a6*/ 	.short	(.L_60 - .L_59)
.L_59:
        /*01a8*/ 	.word	0x00000000


	//----- nvinfo : EIATTR_CBANK_PARAM_SIZE
	.align		4
.L_60:
        /*01ac*/ 	.byte	0x03, 0x19
        /*01ae*/ 	.short	0x0050


	//----- nvinfo : EIATTR_PARAM_CBANK
	.align		4
        /*01b0*/ 	.byte	0x04, 0x0a
        /*01b2*/ 	.short	(.L_62 - .L_61)
	.align		4
.L_61:
        /*01b4*/ 	.word	index@(.nv.constant0.col2im)
        /*01b8*/ 	.short	0x0380
        /*01ba*/ 	.short	0x0050


	//----- nvinfo : EIATTR_SW_WAR
	.align		4
.L_62:
        /*01bc*/ 	.byte	0x04, 0x36
        /*01be*/ 	.short	(.L_64 - .L_63)
.L_63:
        /*01c0*/ 	.word	0x00000008
.L_64:


//--------------------- .nv.info.im2col           --------------------------
	.section	.nv.info.im2col,"",@"SHT_CUDA_INFO"
	.sectionflags	@""
	.align	4


	//----- nvinfo : EIATTR_CUDA_API_VERSION
	.align		4
        /*0000*/ 	.byte	0x04, 0x37
        /*0002*/ 	.short	(.L_66 - .L_65)
.L_65:
        /*0004*/ 	.word	0x00000082


	//----- nvinfo : EIATTR_KPARAM_INFO
	.align		4
.L_66:
        /*0008*/ 	.byte	0x04, 0x17
        /*000a*/ 	.short	(.L_68 - .L_67)
.L_67:
        /*000c*/ 	.word	0x00000000
        /*0010*/ 	.short	0x0011
        /*0012*/ 	.short	0x004c
        /*0014*/ 	.byte	0x00, 0xf0, 0x11, 0x00


	//----- nvinfo : EIATTR_KPARAM_INFO
	.align		4
.L_68:
        /*0018*/ 	.byte	0x04, 0x17
        /*001a*/ 	.short	(.L_70 - .L_69)
.L_69:
        /*001c*/ 	.word	0x00000000
        /*0020*/ 	.short	0x0010
        /*0022*/ 	.short	0x0048
        /*0024*/ 	.byte	0x00, 0xf0, 0x11, 0x00


	//----- nvinfo : EIATTR_KPARAM_INFO
	.align		4
.L_70:
        /*0028*/ 	.byte	0x04, 0x17
        /*002a*/ 	.short	(.L_72 - .L_71)
.L_71:
        /*002c*/ 	.word	0x00000000
        /*0030*/ 	.short	0x000f
        /*0032*/ 	.short	0x0040
        /*0034*/ 	.byte	0x00, 0xf5, 0x21, 0x00


	//----- nvinfo : EIATTR_KPARAM_INFO
	.align		4
.L_72:
        /*0038*/ 	.byte	0x04, 0x17
        /*003a*/ 	.short	(.L_74 - .L_73)
.L_73:
        /*003c*/ 	.word	0x00000000
        /*0040*/ 	.short	0x000e
        /*0042*/ 	.short	0x003c
        /*0044*/ 	.byte	0x00, 0xf0, 0x11, 0x00


	//----- nvinfo : EIATTR_KPARAM_INFO
	.align		4
.L_74:
        /*0048*/ 	.byte	0x04, 0x17
        /*004a*/ 	.short	(.L_76 - .L_75)
.L_75:
        /*004c*/ 	.word	0x00000000
        /*0050*/ 	.short	0x000d
        /*0052*/ 	.short	0x0038
        /*0054*/ 	.byte	0x00, 0xf0, 0x11, 0x00


	//----- nvinfo : EIATTR_KPARAM_INFO
	.align		4
.L_76:
        /*0058*/ 	.byte	0x04, 0x17
        /*005a*/ 	.short	(.L_78 - .L_77)
.L_77:
        /*005c*/ 	.word	0x00000000
        /*0060*/ 	.short	0x000c
        /*0062*/ 	.short	0x0034
        /*0064*/ 	.byte	0x00, 0xf0, 0x11, 0x00


	//----- nvinfo : EIATTR_KPARAM_INFO
	.align		4
.L_78:
        /*0068*/ 	.byte	0x04, 0x17
        /*006a*/ 	.short	(.L_80 - .L_79)
.L_79:
        /*006c*/ 	.word	0x00000000
        /*0070*/ 	.short	0x000b
        /*0072*/ 	.short	0x0030
        /*0074*/ 	.byte	0x00, 0xf0, 0x11, 0x00


	//----- nvinfo : EIATTR_KPARAM_INFO
	.align		4
.L_80:
        /*0078*/ 	.byte	0x04, 0x17
        /*007a*/ 	.short	(.L_82 - .L_81)
.L_81:
        /*007c*/ 	.word	0x00000000
        /*0080*/ 	.short	0x000a
        /*0082*/ 	.short	0x002c
        /*0084*/ 	.byte	0x00, 0xf0, 0x11, 0x00


	//----- nvinfo : EIATTR_KPARAM_INFO
	.align		4
.L_82:
        /*0088*/ 	.byte	0x04, 0x17
        /*008a*/ 	.short	(.L_84 - .L_83)
.L_83:
        /*008c*/ 	.word	0x00000000
        /*0090*/ 	.short	0x0009
        /*0092*/ 	.short	0x0028
        /*0094*/ 	.byte	0x00, 0xf0, 0x11, 0x00


	//----- nvinfo : EIATTR_KPARAM_INFO
	.align		4
.L_84:
        /*0098*/ 	.byte	0x04, 0x17
        /*009a*/ 	.short	(.L_86 - .L_85)
.L_85:
        /*009c*/ 	.word	0x00000000
        /*00a0*/ 	.short	0x0008
        /*00a2*/ 	.short	0x0024
        /*00a4*/ 	.byte	0x00, 0xf0, 0x11, 0x00


	//----- nvinfo : EIATTR_KPARAM_INFO
	.align		4
.L_86:
        /*00a8*/ 	.byte	0x04, 0x17
        /*00aa*/ 	.short	(.L_88 - .L_87)
.L_87:
        /*00ac*/ 	.word	0x00000000
        /*00b0*/ 	.short	0x0007
        /*00b2*/ 	.short	0x0020
        /*00b4*/ 	.byte	0x00, 0xf0, 0x11, 0x00


	//----- nvinfo : EIATTR_KPARAM_INFO
	.align		4
.L_88:
        /*00b8*/ 	.byte	0x04, 0x17
        /*00ba*/ 	.short	(.L_90 - .L_89)
.L_89:
        /*00bc*/ 	.word	0x00000000
        /*00c0*/ 	.short	0x0006
        /*00c2*/ 	.short	0x001c
        /*00c4*/ 	.byte	0x00, 0xf0, 0x11, 0x00


	//----- nvinfo : EIATTR_KPARAM_INFO
	.align		4
.L_90:
        /*00c8*/ 	.byte	0x04, 0x17
        /*00ca*/ 	.short	(.L_92 - .L_91)
.L_91:
        /*00cc*/ 	.word	0x00000000
        /*00d0*/ 	.short	0x0005
        /*00d2*/ 	.short	0x0018
        /*00d4*/ 	.byte	0x00, 0xf0, 0x11, 0x00


	//----- nvinfo : EIATTR_KPARAM_INFO
	.align		4
.L_92:
        /*00d8*/ 	.byte	0x04, 0x17
        /*00da*/ 	.short	(.L_94 - .L_93)
.L_93:
        /*00dc*/ 	.word	0x00000000
        /*00e0*/ 	.short	0x0004
        /*00e2*/ 	.short	0x0014
        /*00e4*/ 	.byte	0x00, 0xf0, 0x11, 0x00


	//----- nvinfo : EIATTR_KPARAM_INFO
	.align		4
.L_94:
        /*00e8*/ 	.byte	0x04, 0x17
        /*00ea*/ 	.short	(.L_96 - .L_95)
.L_95:
        /*00ec*/ 	.word	0x00000000
        /*00f0*/ 	.short	0x0003
        /*00f2*/ 	.short	0x0010
        /*00f4*/ 	.byte	0x00, 0xf0, 0x11, 0x00


	//----- nvinfo : EIATTR_KPARAM_INFO
	.align		4
.L_96:
        /*00f8*/ 	.byte	0x04, 0x17
        /*00fa*/ 	.short	(.L_98 - .L_97)
.L_97:
        /*00fc*/ 	.word	0x00000000
        /*0100*/ 	.short	0x0002
        /*0102*/ 	.short	0x000c
        /*0104*/ 	.byte	0x00, 0xf0, 0x11, 0x00


	//----- nvinfo : EIATTR_KPARAM_INFO
	.align		4
.L_98:
        /*0108*/ 	.byte	0x04, 0x17
        /*010a*/ 	.short	(.L_100 - .L_99)
.L_99:
        /*010c*/ 	.word	0x00000000
        /*0110*/ 	.short	0x0001
        /*0112*/ 	.short	0x0008
        /*0114*/ 	.byte	0x00, 0xf0, 0x11, 0x00


	//----- nvinfo : EIATTR_KPARAM_INFO
	.align		4
.L_100:
        /*0118*/ 	.byte	0x04, 0x17
        /*011a*/ 	.short	(.L_102 - .L_101)
.L_101:
        /*011c*/ 	.word	0x00000000
        /*0120*/ 	.short	0x0000
        /*0122*/ 	.short	0x0000
        /*0124*/ 	.byte	0x00, 0xf5, 0x21, 0x00


	//----- nvinfo : EIATTR_SPARSE_MMA_MASK
	.align		4
.L_102:
        /*0128*/ 	.byte	0x03, 0x50
        /*012a*/ 	.short	0x0000


	//----- nvinfo : EIATTR_MAXREG_COUNT
	.align		4
        /*012c*/ 	.byte	0x03, 0x1b
        /*012e*/ 	.short	0x00ff


	//----- nvinfo : EIATTR_MERCURY_ISA_VERSION
	.align		4
        /*0130*/ 	.byte	0x03, 0x5f
        /*0132*/ 	.short	0x0101


	//----- nvinfo : EIATTR_VRC_CTA_INIT_COUNT
	.align		4
        /*0134*/ 	.byte	0x02, 0x4a
	.zero		1
	.zero		1


	//----- nvinfo : EIATTR_EXIT_INSTR_OFFSETS
	.align		4
        /*0138*/ 	.byte	0x04, 0x1c
        /*013a*/ 	.short	(.L_104 - .L_103)


	//   ....[0]....
.L_103:
        /*013c*/ 	.word	0x00000070


	//   ....[1]....
        /*0140*/ 	.word	0x000000b0


	//   ....[2]....
        /*0144*/ 	.word	0x00001980


	//----- nvinfo : EIATTR_CRS_STACK_SIZE
	.align		4
.L_104:
        /*0148*/ 	.byte	0x04, 0x1e
        /*014a*/ 	.short	(.L_106 - .L_105)
.L_105:
        /*014c*/ 	.word	0x00000000


	//----- nvinfo : EIATTR_CBANK_PARAM_SIZE
	.align		4
.L_106:
        /*0150*/ 	.byte	0x03, 0x19
        /*0152*/ 	.short	0x0050


	//----- nvinfo : EIATTR_PARAM_CBANK
	.align		4
        /*0154*/ 	.byte	0x04, 0x0a
        /*0156*/ 	.short	(.L_108 - .L_107)
	.align		4
.L_107:
        /*0158*/ 	.word	index@(.nv.constant0.im2col)
        /*015c*/ 	.short	0x0380
        /*015e*/ 	.short	0x0050


	//----- nvinfo : EIATTR_SW_WAR
	.align		4
.L_108:
        /*0160*/ 	.byte	0x04, 0x36
        /*0162*/ 	.short	(.L_110 - .L_109)
.L_109:
        /*0164*/ 	.word	0x00000008
.L_110:


//--------------------- .nv.callgraph             --------------------------
	.section	.nv.callgraph,"",@"SHT_CUDA_CALLGRAPH"
	.align	4
	.sectionentsize	8
	.align		4
        /*0000*/ 	.word	0x00000000
	.align		4
        /*0004*/ 	.word	0xffffffff
	.align		4
        /*0008*/ 	.word	index@(col2im)
	.align		4
        /*000c*/ 	.word	index@(vprintf)
	.align		4
        /*0010*/ 	.word	0x00000000
	.align		4
        /*0014*/ 	.word	0xfffffffe
	.align		4
        /*0018*/ 	.word	0x00000000
	.align		4
        /*001c*/ 	.word	0xfffffffd
	.align		4
        /*0020*/ 	.word	0x00000000
	.align		4
        /*0024*/ 	.word	0xfffffffc


//--------------------- .nv.constant4             --------------------------
	.section	.nv.constant4,"a",@progbits
	.align	8
	.align		8
.nv.constant4:
        /*0000*/ 	.dword	vprintf
	.align		8
        /*0008*/ 	.dword	$str
	.align		8
        /*0010*/ 	.dword	$str$1
	.align		8
        /*0018*/ 	.dword	$str$2


//--------------------- .text.col2im              --------------------------
	.section	.text.col2im,"ax",@progbits
	.align	128
        .global         col2im
        .type           col2im,@function
        .size           col2im,(.L_x_61 - col2im)
        .other          col2im,@"STO_CUDA_ENTRY STV_DEFAULT"
col2im:
.text.col2im:
[----:B------:R-:W0:Y:S01]  /*0000*/  LDC R1, c[0x0][0x37c] ;  /* 0x0000df00ff017b82 */ /* 0x000e220000000800 */
[----:B------:R-:W1:Y:S01]  /*0010*/  S2R R48, SR_CTAID.X ;  /* 0x0000000000307919 */ /* 0x000e620000002500 */
[----:B------:R-:W2:Y:S01]  /*0020*/  LDCU UR5, c[0x0][0x2fc] ;  /* 0x00005f80ff0577ac */ /* 0x000ea20008000800 */
[----:B0-----:R-:W-:Y:S01]  /*0030*/  VIADD R1, R1, 0xfffffff0 ;  /* 0xfffffff001017836 */ /* 0x001fe20000000000 */
[----:B------:R-:W1:Y:S01]  /*0040*/  S2R R3, SR_TID.X ;  /* 0x0000000000037919 */ /* 0x000e620000002100 */
[----:B------:R-:W1:Y:S01]  /*0050*/  LDCU UR38, c[0x0][0x360] ;  /* 0x00006c00ff2677ac */ /* 0x000e620008000800 */
[----:B------:R-:W0:Y:S01]  /*0060*/  LDCU UR6, c[0x0][0x388] ;  /* 0x00007100ff0677ac */ /* 0x000e220008000800 */
[----:B------:R-:W3:Y:S02]  /*0070*/  LDCU UR4, c[0x0][0x2f8] ;  /* 0x00005f00ff0477ac */ /* 0x000ee40008000800 */
[----:B---3--:R-:W-:Y:S01]  /*0080*/  IADD3 R38, P1, PT, R1, UR4, RZ ;  /* 0x0000000401267c10 */ /* 0x008fe2000ff3e0ff */
[----:B-1----:R-:W-:-:S04]  /*0090*/  IMAD R48, R48, UR38, R3 ;  /* 0x0000002630307c24 */ /* 0x002fc8000f8e0203 */
[----:B--2---:R-:W-:Y:S01]  /*00a0*/  IMAD.X R2, RZ, RZ, UR5, P1 ;  /* 0x00000005ff027e24 */ /* 0x004fe200088e06ff */
[----:B0-----:R-:W-:-:S13]  /*00b0*/  ISETP.GE.AND P0, PT, R48, UR6, PT ;  /* 0x0000000630007c0c */ /* 0x001fda000bf06270 */
[----:B------:R-:W-:Y:S05]  /*00c0*/  @P0 EXIT ;  /* 0x000000000000094d */ /* 0x000fea0003800000 */
[----:B------:R-:W0:Y:S01]  /*00d0*/  S2UR UR5, SR_CTAID.Y ;  /* 0x00000000000579c3 */ /* 0x000e220000002600 */
[----:B------:R-:W1:Y:S01]  /*00e0*/  LDCU.64 UR8, c[0x0][0x380] ;  /* 0x00007000ff0877ac */ /* 0x000e620008000a00 */
[----:B------:R-:W2:Y:S06]  /*00f0*/  LDCU.64 UR6, c[0x0][0x3c0] ;  /* 0x00007800ff0677ac */ /* 0x000eac0008000a00 */
[----:B------:R-:W0:Y:S01]  /*0100*/  LDC.64 R4, c[0x0][0x3c8] ;  /* 0x0000f200ff047b82 */ /* 0x000e220000000a00 */
[----:B------:R-:W3:Y:S01]  /*0110*/  LDCU UR4, c[0x0][0x370] ;  /* 0x00006e00ff0477ac */ /* 0x000ee20008000800 */
[----:B------:R-:W4:Y:S01]  /*0120*/  LDCU.64 UR36, c[0x0][0x358] ;  /* 0x00006b00ff2477ac */ /* 0x000f220008000a00 */
[----:B-1----:R-:W-:-:S02]  /*0130*/  IMAD.U32 R42, RZ, RZ, UR8 ;  /* 0x00000008ff2a7e24 */ /* 0x002fc4000f8e00ff */
[----:B------:R-:W-:Y:S01]  /*0140*/  IMAD.U32 R43, RZ, RZ, UR9 ;  /* 0x00000009ff2b7e24 */ /* 0x000fe2000f8e00ff */
[----:B--2---:R-:W-:Y:S01]  /*0150*/  MOV R50, UR6 ;  /* 0x0000000600327c02 */ /* 0x004fe20008000f00 */
[----:B------:R-:W-:Y:S01]  /*0160*/  IMAD.U32 R51, RZ, RZ, UR7 ;  /* 0x00000007ff337e24 */ /* 0x000fe2000f8e00ff */
[----:B---3--:R-:W-:Y:S01]  /*0170*/  UIMAD UR38, UR38, UR4, URZ ;  /* 0x00000004262672a4 */ /* 0x008fe2000f8e02ff */
[----:B0-----:R-:W-:Y:S02]  /*0180*/  IMAD R46, R5, UR5, RZ ;  /* 0x00000005052e7c24 */ /* 0x001fe4000f8e02ff */
[----:B----4-:R-:W-:-:S09]  /*0190*/  IMAD R45, R4, UR5, RZ ;  /* 0x00000005042d7c24 */ /* 0x010fd2000f8e02ff */
.L_x_45:
[----:B------:R-:W0:Y:S01]  /*01a0*/  LDC R11, c[0x0][0x394] ;  /* 0x0000e500ff0b7b82 */ /* 0x000e220000000800 */
[----:B------:R-:W-:Y:S01]  /*01b0*/  IABS R3, R48 ;  /* 0x0000003000037213 */ /* 0x000fe20000000000 */
[----:B------:R-:W1:Y:S01]  /*01c0*/  LDCU UR5, c[0x0][0x3a0] ;  /* 0x00007400ff0577ac */ /* 0x000e620008000800 */
[----:B------:R-:W-:Y:S01]  /*01d0*/  BSSY.RECONVERGENT B0, `(.L_x_0) ;  /* 0x000008c000007945 */ /* 0x000fe20003800200 */
[----:B------:R-:W-:Y:S01]  /*01e0*/  IMAD.MOV.U32 R17, RZ, RZ, RZ ;  /* 0x000000ffff117224 */ /* 0x000fe200078e00ff */
[----:B------:R-:W2:Y:S03]  /*01f0*/  LDCU UR4, c[0x0][0x3a4] ;  /* 0x00007480ff0477ac */ /* 0x000ea60008000800 */
[----:B------:R-:W3:Y:S08]  /*0200*/  LDC R4, c[0x0][0x390] ;  /* 0x0000e400ff047b82 */ /* 0x000ef00000000800 */
[----:B------:R-:W4:Y:S01]  /*0210*/  LDC R40, c[0x0][0x3bc] ;  /* 0x0000ef00ff287b82 */ /* 0x000f220000000800 */
[----:B0-----:R-:W-:-:S07]  /*0220*/  IABS R9, R11 ;  /* 0x0000000b00097213 */ /* 0x001fce0000000000 */
[----:B------:R-:W0:Y:S01]  /*0230*/  LDC R41, c[0x0][0x3b8] ;  /* 0x0000ee00ff297b82 */ /* 0x000e220000000800 */
[----:B------:R-:W5:Y:S01]  /*0240*/  I2F.RP R0, R9 ;  /* 0x0000000900007306 */ /* 0x000f620000209400 */
[----:B---3--:R-:W-:-:S07]  /*0250*/  IABS R8, R4 ;  /* 0x0000000400087213 */ /* 0x008fce0000000000 */
[----:B-----5:R-:W3:Y:S02]  /*0260*/  MUFU.RCP R0, R0 ;  /* 0x0000000000007308 */ /* 0x020ee40000001000 */
[----:B---3--:R-:W-:-:S06]  /*0270*/  VIADD R7, R0, 0xffffffe ;  /* 0x0ffffffe00077836 */ /* 0x008fcc0000000000 */
[----:B------:R-:W3:Y:S02]  /*0280*/  F2I.FTZ.U32.TRUNC.NTZ R7, R7 ;  /* 0x0000000700077305 */ /* 0x000ee4000021f000 */
[----:B---3--:R-:W-:-:S04]  /*0290*/  IMAD.MOV R6, RZ, RZ, -R7 ;  /* 0x000000ffff067224 */ /* 0x008fc800078e0a07 */
[----:B------:R-:W-:Y:S02]  /*02a0*/  IMAD R5, R6, R9, RZ ;  /* 0x0000000906057224 */ /* 0x000fe400078e02ff */
[----:B------:R-:W-:-:S05]  /*02b0*/  HFMA2 R6, -RZ, RZ, 0, 0 ;  /* 0x00000000ff067431 */ /* 0x000fca00000001ff */
[----:B------:R-:W-:-:S04]  /*02c0*/  IMAD.HI.U32 R0, R7, R5, R6 ;  /* 0x0000000507007227 */ /* 0x000fc800078e0006 */
[----:B------:R-:W-:Y:S02]  /*02d0*/  IMAD.MOV.U32 R6, RZ, RZ, R8 ;  /* 0x000000ffff067224 */ /* 0x000fe400078e0008 */
[----:B------:R-:W-:Y:S02]  /*02e0*/  IMAD.HI.U32 R5, R0, R3, RZ ;  /* 0x0000000300057227 */ /* 0x000fe400078e00ff */
[----:B------:R-:W3:Y:S02]  /*02f0*/  I2F.RP R7, R6 ;  /* 0x0000000600077306 */ /* 0x000ee40000209400 */
[----:B------:R-:W-:-:S04]  /*0300*/  IMAD.MOV R0, RZ, RZ, -R5 ;  /* 0x000000ffff007224 */ /* 0x000fc800078e0a05 */
[----:B------:R-:W-:-:S05]  /*0310*/  IMAD R0, R9, R0, R3 ;  /* 0x0000000009007224 */ /* 0x000fca00078e0203 */
[----:B------:R-:W-:Y:S01]  /*0320*/  ISETP.GT.U32.AND P1, PT, R9, R0, PT ;  /* 0x000000000900720c */ /* 0x000fe20003f24070 */
[----:B---3--:R-:W3:-:S12]  /*0330*/  MUFU.RCP R7, R7 ;  /* 0x0000000700077308 */ /* 0x008ed80000001000 */
[----:B------:R-:W-:Y:S02]  /*0340*/  @!P1 IMAD.IADD R0, R0, 0x1, -R9 ;  /* 0x0000000100009824 */ /* 0x000fe400078e0a09 */
[----:B------:R-:W-:Y:S01]  /*0350*/  @!P1 VIADD R5, R5, 0x1 ;  /* 0x0000000105059836 */ /* 0x000fe20000000000 */
[----:B------:R-:W-:Y:S02]  /*0360*/  ISETP.NE.AND P1, PT, R11, RZ, PT ;  /* 0x000000ff0b00720c */ /* 0x000fe40003f25270 */
[----:B------:R-:W-:Y:S02]  /*0370*/  ISETP.GE.U32.AND P0, PT, R0, R9, PT ;  /* 0x000000090000720c */ /* 0x000fe40003f06070 */
[----:B------:R-:W-:Y:S01]  /*0380*/  LOP3.LUT R0, R48, R11, RZ, 0x3c, !PT ;  /* 0x0000000b30007212 */ /* 0x000fe200078e3cff */
[----:B------:R-:W5:Y:S01]  /*0390*/  LDC R9, c[0x0][0x3a8] ;  /* 0x0000ea00ff097b82 */ /* 0x000f620000000800 */
[----:B---3--:R-:W-:Y:S02]  /*03a0*/  IADD3 R12, PT, PT, R7, 0xffffffe, RZ ;  /* 0x0ffffffe070c7810 */ /* 0x008fe40007ffe0ff */
[----:B------:R-:W-:-:S02]  /*03b0*/  ISETP.GE.AND P2, PT, R0, RZ, PT ;  /* 0x000000ff0000720c */ /* 0x000fc40003f46270 */
[----:B------:R3:W1:Y:S03]  /*03c0*/  F2I.FTZ.U32.TRUNC.NTZ R13, R12 ;  /* 0x0000000c000d7305 */ /* 0x000666000021f000 */
[----:B------:R-:W2:Y:S02]  /*03d0*/  LDC R0, c[0x0][0x3ac] ;  /* 0x0000eb00ff007b82 */ /* 0x000ea40000000800 */
[----:B------:R-:W-:-:S04]  /*03e0*/  @P0 VIADD R5, R5, 0x1 ;  /* 0x0000000105050836 */ /* 0x000fc80000000000 */
[----:B------:R-:W-:Y:S02]  /*03f0*/  IMAD.MOV.U32 R10, RZ, RZ, R5 ;  /* 0x000000ffff0a7224 */ /* 0x000fe400078e0005 */
[----:B---3--:R-:W-:Y:S02]  /*0400*/  IMAD.MOV.U32 R12, RZ, RZ, RZ ;  /* 0x000000ffff0c7224 */ /* 0x008fe400078e00ff */
[----:B------:R-:W-:Y:S01]  /*0410*/  @!P2 IMAD.MOV R10, RZ, RZ, -R10 ;  /* 0x000000ffff0aa224 */ /* 0x000fe200078e0a0a */
[----:B------:R-:W-:Y:S02]  /*0420*/  @!P1 LOP3.LUT R10, RZ, R11, RZ, 0x33, !PT ;  /* 0x0000000bff0a9212 */ /* 0x000fe400078e33ff */
[----:B-1----:R-:W-:Y:S02]  /*0430*/  IADD3 R5, PT, PT, RZ, -R13, RZ ;  /* 0x8000000dff057210 */ /* 0x002fe40007ffe0ff */
[----:B------:R-:W-:Y:S01]  /*0440*/  IABS R7, R10 ;  /* 0x0000000a00077213 */ /* 0x000fe20000000000 */
[----:B------:R-:W-:Y:S01]  /*0450*/  IMAD.MOV R19, RZ, RZ, -R10 ;  /* 0x000000ffff137224 */ /* 0x000fe200078e0a0a */
[----:B------:R-:W-:Y:S01]  /*0460*/  ISETP.GE.AND P2, PT, R10, RZ, PT ;  /* 0x000000ff0a00720c */ /* 0x000fe20003f46270 */
[----:B------:R-:W-:Y:S01]  /*0470*/  IMAD R5, R5, R6, RZ ;  /* 0x0000000605057224 */ /* 0x000fe200078e02ff */
[----:B-----5:R-:W-:Y:S01]  /*0480*/  ISETP.NE.AND P4, PT, R9, RZ, PT ;  /* 0x000000ff0900720c */ /* 0x020fe20003f85270 */
[----:B------:R-:W-:-:S02]  /*0490*/  IMAD R19, R11, R19, R48 ;  /* 0x000000130b137224 */ /* 0x000fc400078e0230 */
[----:B------:R-:W-:Y:S01]  /*04a0*/  IMAD.HI.U32 R13, R13, R5, R12 ;  /* 0x000000050d0d7227 */ /* 0x000fe200078e000c */
[----:B------:R-:W-:Y:S02]  /*04b0*/  IABS R12, R9 ;  /* 0x00000009000c7213 */ /* 0x000fe40000000000 */
[----:B--2---:R-:W-:Y:S01]  /*04c0*/  IABS R8, R0 ;  /* 0x0000000000087213 */ /* 0x004fe20000000000 */
[----:B------:R-:W-:Y:S01]  /*04d0*/  IMAD.MOV.U32 R5, RZ, RZ, R7 ;  /* 0x000000ffff057224 */ /* 0x000fe200078e0007 */
[----:B------:R-:W1:Y:S01]  /*04e0*/  I2F.RP R15, R12 ;  /* 0x0000000c000f7306 */ /* 0x000e620000209400 */
[----:B------:R-:W-:Y:S02]  /*04f0*/  IADD3 R19, PT, PT, R19, UR4, RZ ;  /* 0x0000000413137c10 */ /* 0x000fe4000fffe0ff */
[----:B------:R-:W-:-:S05]  /*0500*/  IMAD.HI.U32 R13, R13, R5, RZ ;  /* 0x000000050d0d7227 */ /* 0x000fca00078e00ff */
[----:B------:R-:W2:Y:S01]  /*0510*/  I2F.RP R14, R8 ;  /* 0x00000008000e7306 */ /* 0x000ea20000209400 */
[----:B------:R-:W-:-:S05]  /*0520*/  IADD3 R13, PT, PT, -R13, RZ, RZ ;  /* 0x000000ff0d0d7210 */ /* 0x000fca0007ffe1ff */
[C---:B------:R-:W-:Y:S02]  /*0530*/  IMAD R13, R6.reuse, R13, R5 ;  /* 0x0000000d060d7224 */ /* 0x040fe400078e0205 */
[----:B-1----:R-:W1:Y:S03]  /*0540*/  MUFU.RCP R15, R15 ;  /* 0x0000000f000f7308 */ /* 0x002e660000001000 */
[----:B------:R-:W-:-:S05]  /*0550*/  ISETP.GT.U32.AND P0, PT, R6, R13, PT ;  /* 0x0000000d0600720c */ /* 0x000fca0003f04070 */
[----:B--2---:R-:W2:Y:S08]  /*0560*/  MUFU.RCP R14, R14 ;  /* 0x0000000e000e7308 */ /* 0x004eb00000001000 */
[----:B------:R-:W-:Y:S01]  /*0570*/  @!P0 IMAD.IADD R13, R13, 0x1, -R6 ;  /* 0x000000010d0d8824 */ /* 0x000fe200078e0a06 */
[----:B------:R-:W-:Y:S01]  /*0580*/  ISETP.NE.AND P0, PT, R4, RZ, PT ;  /* 0x000000ff0400720c */ /* 0x000fe20003f05270 */
[----:B-1----:R-:W-:-:S03]  /*0590*/  VIADD R5, R15, 0xffffffe ;  /* 0x0ffffffe0f057836 */ /* 0x002fc60000000000 */
[----:B------:R-:W-:-:S03]  /*05a0*/  ISETP.GT.U32.AND P1, PT, R6, R13, PT ;  /* 0x0000000d0600720c */ /* 0x000fc60003f24070 */
[----:B------:R-:W1:Y:S01]  /*05b0*/  F2I.FTZ.U32.TRUNC.NTZ R5, R5 ;  /* 0x0000000500057305 */ /* 0x000e62000021f000 */
[----:B--2---:R-:W-:-:S07]  /*05c0*/  VIADD R7, R14, 0xffffffe ;  /* 0x0ffffffe0e077836 */ /* 0x004fce0000000000 */
[----:B------:R-:W2:Y:S02]  /*05d0*/  F2I.FTZ.U32.TRUNC.NTZ R7, R7 ;  /* 0x0000000700077305 */ /* 0x000ea4000021f000 */
[----:B------:R-:W-:-:S05]  /*05e0*/  @!P1 IADD3 R13, PT, PT, R13, -R6, RZ ;  /* 0x800000060d0d9210 */ /* 0x000fca0007ffe0ff */
[----:B------:R-:W-:Y:S01]  /*05f0*/  @!P2 IMAD.MOV R13, RZ, RZ, -R13 ;  /* 0x000000ffff0da224 */ /* 0x000fe200078e0a0d */
[----:B------:R-:W-:Y:S01]  /*0600*/  @!P0 LOP3.LUT R13, RZ, R4, RZ, 0x33, !PT ;  /* 0x00000004ff0d8212 */ /* 0x000fe200078e33ff */
[----:B-1----:R-:W-:Y:S02]  /*0610*/  IMAD.MOV R15, RZ, RZ, -R5 ;  /* 0x000000ffff0f7224 */ /* 0x002fe400078e0a05 */
[----:B------:R-:W-:Y:S01]  /*0620*/  IMAD.MOV.U32 R4, RZ, RZ, RZ ;  /* 0x000000ffff047224 */ /* 0x000fe200078e00ff */
[----:B------:R-:W-:Y:S01]  /*0630*/  IADD3 R18, PT, PT, R13, UR5, RZ ;  /* 0x000000050d127c10 */ /* 0x000fe2000fffe0ff */
[----:B------:R-:W-:Y:S02]  /*0640*/  IMAD R11, R15, R12, RZ ;  /* 0x0000000c0f0b7224 */ /* 0x000fe400078e02ff */
[----:B--2---:R-:W-:Y:S01]  /*0650*/  IMAD.MOV R6, RZ, RZ, -R7 ;  /* 0x000000ffff067224 */ /* 0x004fe200078e0a07 */
[----:B------:R-:W-:Y:S01]  /*0660*/  IABS R15, R18 ;  /* 0x00000012000f7213 */ /* 0x000fe20000000000 */
[----:B------:R-:W-:Y:S01]  /*0670*/  IMAD.HI.U32 R4, R5, R11, R4 ;  /* 0x0000000b05047227 */ /* 0x000fe200078e0004 */
[----:B------:R-:W-:-:S03]  /*0680*/  IABS R11, R19 ;  /* 0x00000013000b7213 */ /* 0x000fc60000000000 */
[----:B------:R-:W-:Y:S02]  /*0690*/  IMAD.MOV.U32 R5, RZ, RZ, R6 ;  /* 0x000000ffff057224 */ /* 0x000fe400078e0006 */
[----:B------:R-:W-:Y:S02]  /*06a0*/  IMAD.MOV.U32 R6, RZ, RZ, RZ ;  /* 0x000000ffff067224 */ /* 0x000fe400078e00ff */
[----:B------:R-:W-:Y:S02]  /*06b0*/  IMAD R5, R5, R8, RZ ;  /* 0x0000000805057224 */ /* 0x000fe400078e02ff */
[----:B------:R-:W-:-:S04]  /*06c0*/  IMAD.HI.U32 R13, R4, R15, RZ ;  /* 0x0000000f040d7227 */ /* 0x000fc800078e00ff */
[----:B------:R-:W-:Y:S02]  /*06d0*/  IMAD.HI.U32 R10, R7, R5, R6 ;  /* 0x00000005070a7227 */ /* 0x000fe400078e0006 */
[----:B------:R-:W1:Y:S02]  /*06e0*/  LDC.64 R4, c[0x0][0x398] ;  /* 0x0000e600ff047b82 */ /* 0x000e640000000a00 */
[----:B------:R-:W-:Y:S02]  /*06f0*/  IMAD.MOV R6, RZ, RZ, -R13 ;  /* 0x000000ffff067224 */ /* 0x000fe400078e0a0d */
[----:B------:R-:W-:-:S04]  /*0700*/  IMAD.HI.U32 R10, R10, R11, RZ ;  /* 0x0000000b0a0a7227 */ /* 0x000fc800078e00ff */
[C---:B------:R-:W-:Y:S02]  /*0710*/  IMAD R15, R12.reuse, R6, R15 ;  /* 0x000000060c0f7224 */ /* 0x040fe400078e020f */
[----:B------:R-:W2:Y:S01]  /*0720*/  LDC.64 R6, c[0x0][0x3b0] ;  /* 0x0000ec00ff067b82 */ /* 0x000ea20000000a00 */
[----:B------:R-:W-:Y:S02]  /*0730*/  IMAD.MOV R14, RZ, RZ, -R10 ;  /* 0x000000ffff0e7224 */ /* 0x000fe400078e0a0a */
[----:B------:R-:W-:Y:S02]  /*0740*/  ISETP.GT.U32.AND P1, PT, R12, R15, PT ;  /* 0x0000000f0c00720c */ /* 0x000fe40003f24070 */
[----:B------:R-:W-:-:S05]  /*0750*/  IMAD R11, R8, R14, R11 ;  /* 0x0000000e080b7224 */ /* 0x000fca00078e020b */
[----:B------:R-:W-:Y:S01]  /*0760*/  ISETP.GT.U32.AND P6, PT, R8, R11, PT ;  /* 0x0000000b0800720c */ /* 0x000fe20003fc4070 */
[----:B-1----:R-:W-:Y:S01]  /*0770*/  VIADD R14, R5, 0xffffffff ;  /* 0xffffffff050e7836 */ /* 0x002fe20000000000 */
[----:B------:R-:W-:-:S04]  /*0780*/  LOP3.LUT R5, R18, R9, RZ, 0x3c, !PT ;  /* 0x0000000912057212 */ /* 0x000fc800078e3cff */
[-C--:B------:R-:W-:Y:S02]  /*0790*/  @!P1 IADD3 R15, PT, PT, R15, -R12.reuse, RZ ;  /* 0x8000000c0f0f9210 */ /* 0x080fe40007ffe0ff */
[----:B------:R-:W-:Y:S02]  /*07a0*/  ISETP.GE.AND P2, PT, R5, RZ, PT ;  /* 0x000000ff0500720c */ /* 0x000fe40003f46270 */
[----:B------:R-:W-:-:S03]  /*07b0*/  ISETP.GE.U32.AND P0, PT, R15, R12, PT ;  /* 0x0000000c0f00720c */ /* 0x000fc60003f06070 */
[----:B------:R-:W-:Y:S01]  /*07c0*/  @!P6 IMAD.IADD R11, R11, 0x1, -R8 ;  /* 0x000000010b0be824 */ /* 0x000fe200078e0a08 */
[----:B------:R-:W-:Y:S01]  /*07d0*/  @!P1 IADD3 R13, PT, PT, R13, 0x1, RZ ;  /* 0x000000010d0d9810 */ /* 0x000fe20007ffe0ff */
[----:B--2---:R-:W-:Y:S02]  /*07e0*/  IMAD R14, R14, R7, RZ ;  /* 0x000000070e0e7224 */ /* 0x004fe400078e02ff */
[----:B------:R-:W-:Y:S01]  /*07f0*/  VIADD R7, R4, 0xffffffff ;  /* 0xffffffff04077836 */ /* 0x000fe20000000000 */
[----:B------:R-:W-:Y:S01]  /*0800*/  ISETP.GE.U32.AND P3, PT, R11, R8, PT ;  /* 0x000000080b00720c */ /* 0x000fe20003f66070 */
[----:B------:R-:W1:Y:S01]  /*0810*/  LDC.64 R4, c[0x0][0x390] ;  /* 0x0000e400ff047b82 */ /* 0x000e620000000a00 */
[----:B------:R-:W-:Y:S01]  /*0820*/  ISETP.GT.AND P5, PT, R19, R14, PT ;  /* 0x0000000e1300720c */ /* 0x000fe20003fa4270 */
[----:B------:R-:W-:Y:S01]  /*0830*/  IMAD R7, R7, R6, RZ ;  /* 0x0000000607077224 */ /* 0x000fe200078e02ff */
[----:B------:R-:W-:Y:S01]  /*0840*/  LOP3.LUT R8, R19, R0, RZ, 0x3c, !PT ;  /* 0x0000000013087212 */ /* 0x000fe200078e3cff */
[----:B------:R-:W-:-:S02]  /*0850*/  @!P6 VIADD R10, R10, 0x1 ;  /* 0x000000010a0ae836 */ /* 0x000fc40000000000 */
[----:B------:R-:W-:Y:S01]  /*0860*/  @P0 VIADD R13, R13, 0x1 ;  /* 0x000000010d0d0836 */ /* 0x000fe20000000000 */
[----:B------:R-:W-:Y:S02]  /*0870*/  ISETP.GE.AND P1, PT, R8, RZ, PT ;  /* 0x000000ff0800720c */ /* 0x000fe40003f26270 */
[----:B------:R-:W-:Y:S01]  /*0880*/  ISETP.NE.AND P0, PT, R0, RZ, PT ;  /* 0x000000ff0000720c */ /* 0x000fe20003f05270 */
[----:B------:R-:W-:Y:S01]  /*0890*/  @!P2 IMAD.MOV R13, RZ, RZ, -R13 ;  /* 0x000000ffff0da224 */ /* 0x000fe200078e0a0d */
[----:B------:R-:W-:Y:S02]  /*08a0*/  ISETP.GT.AND P6, PT, R18, R7, PT ;  /* 0x000000071200720c */ /* 0x000fe40003fc4270 */
[----:B------:R-:W-:Y:S02]  /*08b0*/  @!P4 LOP3.LUT R13, RZ, R9, RZ, 0x33, !PT ;  /* 0x00000009ff0dc212 */ /* 0x000fe400078e33ff */
[----:B------:R-:W-:Y:S01]  /*08c0*/  @P3 IADD3 R10, PT, PT, R10, 0x1, RZ ;  /* 0x000000010a0a3810 */ /* 0x000fe20007ffe0ff */
[----:B0---4-:R-:W-:Y:S08]  /*08d0*/  @!P5 BRA `(.L_x_1) ;  /* 0x00000000006cd947 */ /* 0x011ff00003800000 */
[----:B------:R-:W0:Y:S01]  /*08e0*/  LDC R17, c[0x0][0x3ac] ;  /* 0x0000eb00ff117b82 */ /* 0x000e220000000800 */
[----:B------:R-:W-:-:S04]  /*08f0*/  LOP3.LUT R6, RZ, R14, RZ, 0x33, !PT ;  /* 0x0000000eff067212 */ /* 0x000fc800078e33ff */
[----:B------:R-:W-:Y:S02]  /*0900*/  IADD3 R6, PT, PT, R19, R6, RZ ;  /* 0x0000000613067210 */ /* 0x000fe40007ffe0ff */
[----:B0-----:R-:W-:-:S04]  /*0910*/  IABS R15, R17 ;  /* 0x00000011000f7213 */ /* 0x001fc80000000000 */
[----:B------:R-:W0:Y:S08]  /*0920*/  I2F.RP R11, R15 ;  /* 0x0000000f000b7306 */ /* 0x000e300000209400 */
[----:B0-----:R-:W0:Y:S02]  /*0930*/  MUFU.RCP R11, R11 ;  /* 0x0000000b000b7308 */ /* 0x001e240000001000 */
[----:B0-----:R-:W-:-:S06]  /*0940*/  VIADD R8, R11, 0xffffffe ;  /* 0x0ffffffe0b087836 */ /* 0x001fcc0000000000 */
[----:B------:R0:W2:Y:S02]  /*0950*/  F2I.FTZ.U32.TRUNC.NTZ R9, R8 ;  /* 0x0000000800097305 */ /* 0x0000a4000021f000 */
[----:B0-----:R-:W-:Y:S02]  /*0960*/  IMAD.MOV.U32 R8, RZ, RZ, RZ ;  /* 0x000000ffff087224 */ /* 0x001fe400078e00ff */
[----:B--2---:R-:W-:-:S04]  /*0970*/  IMAD.MOV R12, RZ, RZ, -R9 ;  /* 0x000000ffff0c7224 */ /* 0x004fc800078e0a09 */
[----:B------:R-:W-:Y:S01]  /*0980*/  IMAD R21, R12, R15, RZ ;  /* 0x0000000f0c157224 */ /* 0x000fe200078e02ff */
[----:B------:R-:W-:Y:S02]  /*0990*/  IABS R12, R6 ;  /* 0x00000006000c7213 */ /* 0x000fe40000000000 */
[----:B------:R-:W-:Y:S01]  /*09a0*/  LOP3.LUT R6, R6, R17, RZ, 0x3c, !PT ;  /* 0x0000001106067212 */ /* 0x000fe200078e3cff */
[----:B------:R-:W-:-:S03]  /*09b0*/  IMAD.HI.U32 R9, R9, R21, R8 ;  /* 0x0000001509097227 */ /* 0x000fc600078e0008 */
[----:B------:R-:W-:-:S03]  /*09c0*/  ISETP.GE.AND P4, PT, R6, RZ, PT ;  /* 0x000000ff0600720c */ /* 0x000fc60003f86270 */
[----:B------:R-:W-:-:S04]  /*09d0*/  IMAD.HI.U32 R9, R9, R12, RZ ;  /* 0x0000000c09097227 */ /* 0x000fc800078e00ff */
[----:B------:R-:W-:-:S04]  /*09e0*/  IMAD.MOV R8, RZ, RZ, -R9 ;  /* 0x000000ffff087224 */ /* 0x000fc800078e0a09 */
[----:B------:R-:W-:-:S05]  /*09f0*/  IMAD R8, R15, R8, R12 ;  /* 0x000000080f087224 */ /* 0x000fca00078e020c */
[----:B------:R-:W-:-:S13]  /*0a00*/  ISETP.GT.U32.AND P3, PT, R15, R8, PT ;  /* 0x000000080f00720c */ /* 0x000fda0003f64070 */
[----:B------:R-:W-:Y:S01]  /*0a10*/  @!P3 IMAD.IADD R8, R8, 0x1, -R15 ;  /* 0x000000010808b824 */ /* 0x000fe200078e0a0f */
[----:B------:R-:W-:Y:S02]  /*0a20*/  @!P3 IADD3 R9, PT, PT, R9, 0x1, RZ ;  /* 0x000000010909b810 */ /* 0x000fe40007ffe0ff */
[----:B------:R-:W-:Y:S02]  /*0a30*/  ISETP.NE.AND P3, PT, R17, RZ, PT ;  /* 0x000000ff1100720c */ /* 0x000fe40003f65270 */
[----:B------:R-:W-:-:S13]  /*0a40*/  ISETP.GE.U32.AND P2, PT, R8, R15, PT ;  /* 0x0000000f0800720c */ /* 0x000fda0003f46070 */
[----:B------:R-:W-:-:S04]  /*0a50*/  @P2 VIADD R9, R9, 0x1 ;  /* 0x0000000109092836 */ /* 0x000fc80000000000 */
[----:B------:R-:W-:Y:S01]  /*0a60*/  @!P4 IMAD.MOV R9, RZ, RZ, -R9 ;  /* 0x000000ffff09c224 */ /* 0x000fe200078e0a09 */
[----:B------:R-:W-:-:S05]  /*0a70*/  @!P3 LOP3.LUT R9, RZ, R17, RZ, 0x33, !PT ;  /* 0x00000011ff09b212 */ /* 0x000fca00078e33ff */
[----:B------:R-:W-:-:S07]  /*0a80*/  VIADD R17, R9, 0x1 ;  /* 0x0000000109117836 */ /* 0x000fce0000000000 */
.L_x_1:
[----:B------:R-:W-:Y:S05]  /*0a90*/  BSYNC.RECONVERGENT B0 ;  /* 0x0000000000007941 */ /* 0x000fea0003800200 */
.L_x_0:
[----:B------:R-:W-:Y:S01]  /*0aa0*/  BSSY.RECONVERGENT B0, `(.L_x_2) ;  /* 0x0000021000007945 */ /* 0x000fe20003800200 */
[----:B------:R-:W-:Y:S01]  /*0ab0*/  VIADDMNMX R41, R13, 0x1, R41, PT ;  /* 0x000000010d297846 */ /* 0x000fe20003800129 */
[----:B------:R-:W-:Y:S01]  /*0ac0*/  IMAD.WIDE R42, R46, 0x4, R42 ;  /* 0x000000042e2a7825 */ /* 0x000fe200078e022a */
[----:B------:R-:W-:-:S03]  /*0ad0*/  @!P1 IADD3 R10, PT, PT, -R10, RZ, RZ ;  /* 0x000000ff0a0a9210 */ /* 0x000fc60007ffe1ff */
[----:B------:R-:W-:Y:S01]  /*0ae0*/  IMAD.MOV.U32 R16, RZ, RZ, RZ ;  /* 0x000000ffff107224 */ /* 0x000fe200078e00ff */
[----:B------:R-:W-:Y:S06]  /*0af0*/  @!P6 BRA `(.L_x_3) ;  /* 0x00000000006ce947 */ /* 0x000fec0003800000 */
[----:B------:R-:W0:Y:S01]  /*0b00*/  LDC R12, c[0x0][0x3a8] ;  /* 0x0000ea00ff0c7b82 */ /* 0x000e220000000800 */
[----:B------:R-:W-:-:S04]  /*0b10*/  LOP3.LUT R7, RZ, R7, RZ, 0x33, !PT ;  /* 0x00000007ff077212 */ /* 0x000fc800078e33ff */
[----:B------:R-:W-:Y:S02]  /*0b20*/  IADD3 R7, PT, PT, R18, R7, RZ ;  /* 0x0000000712077210 */ /* 0x000fe40007ffe0ff */
[----:B0-----:R-:W-:-:S04]  /*0b30*/  IABS R11, R12 ;  /* 0x0000000c000b7213 */ /* 0x001fc80000000000 */
[----:B------:R-:W0:Y:S08]  /*0b40*/  I2F.RP R6, R11 ;  /* 0x0000000b00067306 */ /* 0x000e300000209400 */
[----:B0-----:R-:W0:Y:S02]  /*0b50*/  MUFU.RCP R6, R6 ;  /* 0x0000000600067308 */ /* 0x001e240000001000 */
[----:B0-----:R-:W-:Y:S01]  /*0b60*/  VIADD R8, R6, 0xffffffe ;  /* 0x0ffffffe06087836 */ /* 0x001fe20000000000 */
[----:B------:R-:W-:-:S02]  /*0b70*/  IABS R6, R7 ;  /* 0x0000000700067213 */ /* 0x000fc40000000000 */
[----:B------:R-:W-:-:S03]  /*0b80*/  LOP3.LUT R7, R7, R12, RZ, 0x3c, !PT ;  /* 0x0000000c07077212 */ /* 0x000fc600078e3cff */
[----:B------:R0:W2:Y:S01]  /*0b90*/  F2I.FTZ.U32.TRUNC.NTZ R9, R8 ;  /* 0x0000000800097305 */ /* 0x0000a2000021f000 */
[----:B------:R-:W-:Y:S01]  /*0ba0*/  ISETP.GE.AND P3, PT, R7, RZ, PT ;  /* 0x000000ff0700720c */ /* 0x000fe20003f66270 */
[----:B0-----:R-:W-:Y:S02]  /*0bb0*/  IMAD.MOV.U32 R8, RZ, RZ, RZ ;  /* 0x000000ffff087224 */ /* 0x001fe400078e00ff */
[----:B--2---:R-:W-:-:S04]  /*0bc0*/  IMAD.MOV R14, RZ, RZ, -R9 ;  /* 0x000000ffff0e7224 */ /* 0x004fc800078e0a09 */
[----:B------:R-:W-:-:S04]  /*0bd0*/  IMAD R13, R14, R11, RZ ;  /* 0x0000000b0e0d7224 */ /* 0x000fc800078e02ff */
[----:B------:R-:W-:-:S06]  /*0be0*/  IMAD.HI.U32 R9, R9, R13, R8 ;  /* 0x0000000d09097227 */ /* 0x000fcc00078e0008 */
        /* <DEDUP_REMOVED lines=12> */
.L_x_3:
[----:B------:R-:W-:Y:S05]  /*0cb0*/  BSYNC.RECONVERGENT B0 ;  /* 0x0000000000007941 */ /* 0x000fea0003800200 */
.L_x_2:
[----:B------:R-:W-:Y:S01]  /*0cc0*/  ISETP.GE.AND P1, PT, R16, R41, PT ;  /* 0x000000291000720c */ /* 0x000fe20003f26270 */
[----:B------:R-:W-:Y:S01]  /*0cd0*/  BSSY.RECONVERGENT B8, `(.L_x_4) ;  /* 0x000034f000087945 */ /* 0x000fe20003800200 */
[----:B------:R-:W-:Y:S02]  /*0ce0*/  @!P0 LOP3.LUT R10, RZ, R0, RZ, 0x33, !PT ;  /* 0x00000000ff0a8212 */ /* 0x000fe400078e33ff */
[----:B------:R-:W-:Y:S02]  /*0cf0*/  MOV R44, RZ ;  /* 0x000000ff002c7202 */ /* 0x000fe40000000f00 */
[----:B------:R-:W-:-:S07]  /*0d00*/  VIADDMNMX R40, R10, 0x1, R40, PT ;  /* 0x000000010a287846 */ /* 0x000fce0003800128 */
[----:B------:R-:W-:Y:S05]  /*0d10*/  @P1 BRA `(.L_x_5) ;  /* 0x0000003400281947 */ /* 0x000fea0003800000 */
[----:B-1----:R-:W-:Y:S02]  /*0d20*/  IMAD R9, R5, R4, RZ ;  /* 0x0000000405097224 */ /* 0x002fe400078e02ff */
[----:B------:R-:W-:Y:S02]  /*0d30*/  IMAD.MOV R23, RZ, RZ, -R17 ;  /* 0x000000ffff177224 */ /* 0x000fe400078e0a11 */
[----:B------:R-:W-:Y:S01]  /*0d40*/  IMAD.MOV.U32 R44, RZ, RZ, RZ ;  /* 0x000000ffff2c7224 */ /* 0x000fe200078e00ff */
[----:B------:R-:W-:Y:S01]  /*0d50*/  IABS R10, R9 ;  /* 0x00000009000a7213 */ /* 0x000fe20000000000 */
[----:B------:R-:W-:Y:S01]  /*0d60*/  IMAD R23, R0, R23, R19 ;  /* 0x0000001700177224 */ /* 0x000fe200078e0213 */
[----:B------:R-:W-:Y:S02]  /*0d70*/  IABS R11, R9 ;  /* 0x00000009000b7213 */ /* 0x000fe40000000000 */
[----:B------:R-:W0:Y:S02]  /*0d80*/  I2F.RP R6, R10 ;  /* 0x0000000a00067306 */ /* 0x000e240000209400 */
[----:B------:R-:W-:-:S06]  /*0d90*/  IADD3 R12, PT, PT, RZ, -R11, RZ ;  /* 0x8000000bff0c7210 */ /* 0x000fcc0007ffe0ff */
[----:B0-----:R-:W0:Y:S02]  /*0da0*/  MUFU.RCP R6, R6 ;  /* 0x0000000600067308 */ /* 0x001e240000001000 */
[----:B0-----:R-:W-:-:S06]  /*0db0*/  VIADD R4, R6, 0xffffffe ;  /* 0x0ffffffe06047836 */ /* 0x001fcc0000000000 */
[----:B------:R0:W1:Y:S02]  /*0dc0*/  F2I.FTZ.U32.TRUNC.NTZ R5, R4 ;  /* 0x0000000400057305 */ /* 0x000064000021f000 */
[----:B0-----:R-:W-:Y:S02]  /*0dd0*/  IMAD.MOV.U32 R4, RZ, RZ, RZ ;  /* 0x000000ffff047224 */ /* 0x001fe400078e00ff */
[----:B-1----:R-:W-:-:S04]  /*0de0*/  IMAD.MOV R7, RZ, RZ, -R5 ;  /* 0x000000ffff077224 */ /* 0x002fc800078e0a05 */
[----:B------:R-:W-:-:S04]  /*0df0*/  IMAD R7, R7, R10, RZ ;  /* 0x0000000a07077224 */ /* 0x000fc800078e02ff */
[----:B------:R-:W-:-:S04]  /*0e00*/  IMAD.HI.U32 R8, R5, R7, R4 ;  /* 0x0000000705087227 */ /* 0x000fc800078e0004 */
[----:B------:R-:W-:Y:S02]  /*0e10*/  IMAD R4, R17, R0, R0 ;  /* 0x0000000011047224 */ /* 0x000fe400078e0200 */
[----:B------:R-:W-:-:S03]  /*0e20*/  IMAD.HI.U32 R39, R8, R3, RZ ;  /* 0x0000000308277227 */ /* 0x000fc600078e00ff */
[--C-:B------:R-:W-:Y:S01]  /*0e30*/  IADD3 R29, PT, PT, R19, -R0, -R4.reuse ;  /* 0x80000000131d7210 */ /* 0x100fe20007ffe804 */
[----:B------:R-:W-:Y:S02]  /*0e40*/  IMAD R3, R39, R12, R3 ;  /* 0x0000000c27037224 */ /* 0x000fe400078e0203 */
[----:B------:R-:W-:-:S03]  /*0e50*/  IMAD.IADD R25, R19, 0x1, -R4 ;  /* 0x0000000113197824 */ /* 0x000fc600078e0a04 */
[----:B------:R-:W-:-:S13]  /*0e60*/  ISETP.GT.U32.AND P1, PT, R10, R3, PT ;  /* 0x000000030a00720c */ /* 0x000fda0003f24070 */
[----:B------:R-:W-:Y:S02]  /*0e70*/  @!P1 IMAD.IADD R3, R3, 0x1, -R10 ;  /* 0x0000000103039824 */ /* 0x000fe400078e0a0a */
[----:B------:R-:W-:Y:S01]  /*0e80*/  @!P1 VIADD R39, R39, 0x1 ;  /* 0x0000000127279836 */ /* 0x000fe20000000000 */
[----:B------:R-:W-:Y:S02]  /*0e90*/  ISETP.NE.AND P1, PT, R9, RZ, PT ;  /* 0x000000ff0900720c */ /* 0x000fe40003f25270 */
[----:B------:R-:W-:Y:S02]  /*0ea0*/  ISETP.GE.U32.AND P0, PT, R3, R10, PT ;  /* 0x0000000a0300720c */ /* 0x000fe40003f06070 */
[----:B------:R-:W-:-:S04]  /*0eb0*/  LOP3.LUT R3, R48, R9, RZ, 0x3c, !PT ;  /* 0x0000000930037212 */ /* 0x000fc800078e3cff */
[----:B------:R-:W-:-:S07]  /*0ec0*/  ISETP.GE.AND P2, PT, R3, RZ, PT ;  /* 0x000000ff0300720c */ /* 0x000fce0003f46270 */
[----:B------:R-:W-:-:S06]  /*0ed0*/  @P0 VIADD R39, R39, 0x1 ;  /* 0x0000000127270836 */ /* 0x000fcc0000000000 */
[----:B------:R-:W-:Y:S02]  /*0ee0*/  @!P2 IADD3 R39, PT, PT, -R39, RZ, RZ ;  /* 0x000000ff2727a210 */ /* 0x000fe40007ffe1ff */
[----:B------:R-:W-:-:S07]  /*0ef0*/  @!P1 LOP3.LUT R39, RZ, R9, RZ, 0x33, !PT ;  /* 0x00000009ff279212 */ /* 0x000fce00078e33ff */
.L_x_44:
[----:B------:R-:W-:Y:S01]  /*0f00*/  ISETP.GE.AND P0, PT, R17, R40, PT ;  /* 0x000000281100720c */ /* 0x000fe20003f06270 */
[----:B------:R-:W-:-:S12]  /*0f10*/  BSSY.RECONVERGENT B7, `(.L_x_6) ;  /* 0x0000327000077945 */ /* 0x000fd80003800200 */
[----:B------:R-:W-:Y:S05]  /*0f20*/  @P0 BRA `(.L_x_7) ;  /* 0x0000003000940947 */ /* 0x000fea0003800000 */
[----:B------:R-:W-:Y:S01]  /*0f30*/  IADD3 R31, PT, PT, R40, -R17, RZ ;  /* 0x80000011281f7210 */ /* 0x000fe20007ffe0ff */
[----:B------:R-:W0:Y:S01]  /*0f40*/  LDCU UR4, c[0x0][0x3a8] ;  /* 0x00007500ff0477ac */ /* 0x000e220008000800 */
[----:B------:R-:W-:Y:S01]  /*0f50*/  IMAD.MOV R3, RZ, RZ, -R16 ;  /* 0x000000ffff037224 */ /* 0x000fe200078e0a10 */
[----:B------:R-:W-:Y:S01]  /*0f60*/  BSSY.RECONVERGENT B6, `(.L_x_8) ;  /* 0x0000153000067945 */ /* 0x000fe20003800200 */
[----:B------:R-:W-:Y:S01]  /*0f70*/  LOP3.LUT R31, R31, 0x3, RZ, 0xc0, !PT ;  /* 0x000000031f1f7812 */ /* 0x000fe200078ec0ff */
[----:B------:R-:W-:-:S03]  /*0f80*/  IMAD.MOV.U32 R27, RZ, RZ, R17 ;  /* 0x000000ffff1b7224 */ /* 0x000fc600078e0011 */
[----:B------:R-:W-:Y:S01]  /*0f90*/  ISETP.NE.AND P0, PT, R31, RZ, PT ;  /* 0x000000ff1f00720c */ /* 0x000fe20003f05270 */
[----:B0-----:R-:W-:-:S12]  /*0fa0*/  IMAD R22, R3, UR4, R18 ;  /* 0x0000000403167c24 */ /* 0x001fd8000f8e0212 */
[----:B------:R-:W-:Y:S05]  /*0fb0*/  @!P0 BRA `(.L_x_9) ;  /* 0x0000001400348947 */ /* 0x000fea0003800000 */
[----:B------:R-:W-:Y:S01]  /*0fc0*/  MOV R24, 0x0 ;  /* 0x0000000000187802 */ /* 0x000fe20000000f00 */
[----:B------:R0:W-:Y:S01]  /*0fd0*/  STL.64 [R1], R18 ;  /* 0x0000001201007387 */ /* 0x0001e20000100a00 */
[----:B------:R-:W1:Y:S01]  /*0fe0*/  LDCU.64 UR4, c[0x4][0x8] ;  /* 0x01000100ff0477ac */ /* 0x000e620008000a00 */
[----:B------:R-:W-:Y:S01]  /*0ff0*/  IMAD.MOV.U32 R6, RZ, RZ, R38 ;  /* 0x000000ffff067224 */ /* 0x000fe200078e0026 */
[----:B------:R0:W2:Y:S01]  /*1000*/  LDC.64 R8, c[0x4][R24] ;  /* 0x0100000018087b82 */ /* 0x0000a20000000a00 */
[----:B------:R0:W-:Y:S01]  /*1010*/  STL [R1+0x8], R48 ;  /* 0x0000083001007387 */ /* 0x0001e20000100800 */
[----:B------:R-:W-:Y:S02]  /*1020*/  IMAD.MOV.U32 R7, RZ, RZ, R2 ;  /* 0x000000ffff077224 */ /* 0x000fe400078e0002 */
[----:B-1----:R-:W-:Y:S01]  /*1030*/  IMAD.U32 R4, RZ, RZ, UR4 ;  /* 0x00000004ff047e24 */ /* 0x002fe2000f8e00ff */
[----:B0-----:R-:W-:-:S07]  /*1040*/  MOV R5, UR5 ;  /* 0x0000000500057c02 */ /* 0x001fce0008000f00 */
[----:B------:R-:W-:-:S07]  /*1050*/  LEPC R20, `(.L_x_10) ;  /* 0x000000001014794e */ /* 0x000fce0000000000 */
[----:B--2---:R-:W-:Y:S05]  /*1060*/  CALL.ABS.NOINC R8 ;  /* 0x0000000008007343 */ /* 0x004fea0003c00000 */
.L_x_10:
[----:B------:R0:W-:Y:S01]  /*1070*/  STL.64 [R1], R22 ;  /* 0x0000001601007387 */ /* 0x0001e20000100a00 */
[----:B------:R0:W1:Y:S01]  /*1080*/  LDC.64 R8, c[0x4][R24] ;  /* 0x0100000018087b82 */ /* 0x0000620000000a00 */
[----:B------:R-:W2:Y:S01]  /*1090*/  LDCU.64 UR4, c[0x4][0x10] ;  /* 0x01000200ff0477ac */ /* 0x000ea20008000a00 */
[----:B------:R-:W-:Y:S01]  /*10a0*/  IMAD.MOV.U32 R6, RZ, RZ, R38 ;  /* 0x000000ffff067224 */ /* 0x000fe200078e0026 */
[----:B------:R0:W-:Y:S01]  /*10b0*/  STL [R1+0x8], R48 ;  /* 0x0000083001007387 */ /* 0x0001e20000100800 */
[----:B------:R-:W-:Y:S02]  /*10c0*/  IMAD.MOV.U32 R7, RZ, RZ, R2 ;  /* 0x000000ffff077224 */ /* 0x000fe400078e0002 */
[----:B--2---:R-:W-:Y:S01]  /*10d0*/  IMAD.U32 R4, RZ, RZ, UR4 ;  /* 0x00000004ff047e24 */ /* 0x004fe2000f8e00ff */
[----:B0-----:R-:W-:-:S07]  /*10e0*/  MOV R5, UR5 ;  /* 0x0000000500057c02 */ /* 0x001fce0008000f00 */
[----:B------:R-:W-:-:S07]  /*10f0*/  LEPC R20, `(.L_x_11) ;  /* 0x000000001014794e */ /* 0x000fce0000000000 */
[----:B-1----:R-:W-:Y:S05]  /*1100*/  CALL.ABS.NOINC R8 ;  /* 0x0000000008007343 */ /* 0x002fea0003c00000 */
.L_x_11:
        /* <DEDUP_REMOVED lines=10> */
.L_x_12:
[----:B------:R-:W0:Y:S01]  /*11b0*/  LDC R3, c[0x0][0x3b0] ;  /* 0x0000ec00ff037b82 */ /* 0x000e220000000800 */
[----:B------:R-:W-:Y:S01]  /*11c0*/  IABS R6, R22 ;  /* 0x0000001600067213 */ /* 0x000fe20000000000 */
[----:B------:R-:W-:Y:S01]  /*11d0*/  BSSY.RECONVERGENT B0, `(.L_x_13) ;  /* 0x000004c000007945 */ /* 0x000fe20003800200 */
[----:B------:R-:W-:Y:S02]  /*11e0*/  ISETP.GE.AND P1, PT, R22, RZ, PT ;  /* 0x000000ff1600720c */ /* 0x000fe40003f26270 */
[-C--:B0-----:R-:W-:Y:S02]  /*11f0*/  IABS R0, R3.reuse ;  /* 0x0000000300007213 */ /* 0x081fe40000000000 */
[----:B------:R-:W-:Y:S02]  /*1200*/  ISETP.NE.AND P2, PT, R3, RZ, PT ;  /* 0x000000ff0300720c */ /* 0x000fe40003f45270 */
[----:B------:R-:W0:Y:S08]  /*1210*/  I2F.RP R7, R0 ;  /* 0x0000000000077306 */ /* 0x000e300000209400 */
[----:B0-----:R-:W0:Y:S02]  /*1220*/  MUFU.RCP R7, R7 ;  /* 0x0000000700077308 */ /* 0x001e240000001000 */
[----:B0-----:R-:W-:Y:S01]  /*1230*/  VIADD R4, R7, 0xffffffe ;  /* 0x0ffffffe07047836 */ /* 0x001fe20000000000 */
[----:B------:R-:W-:-:S05]  /*1240*/  LOP3.LUT R7, RZ, R3, RZ, 0x33, !PT ;  /* 0x00000003ff077212 */ /* 0x000fca00078e33ff */
[----:B------:R0:W1:Y:S02]  /*1250*/  F2I.FTZ.U32.TRUNC.NTZ R5, R4 ;  /* 0x0000000400057305 */ /* 0x000064000021f000 */
[----:B0-----:R-:W-:Y:S01]  /*1260*/  IMAD.MOV.U32 R4, RZ, RZ, RZ ;  /* 0x000000ffff047224 */ /* 0x001fe200078e00ff */
[----:B-1----:R-:W-:-:S05]  /*1270*/  IADD3 R9, PT, PT, RZ, -R5, RZ ;  /* 0x80000005ff097210 */ /* 0x002fca0007ffe0ff */
[----:B------:R-:W-:-:S04]  /*1280*/  IMAD R9, R9, R0, RZ ;  /* 0x0000000009097224 */ /* 0x000fc800078e02ff */
[----:B------:R-:W-:-:S04]  /*1290*/  IMAD.HI.U32 R5, R5, R9, R4 ;  /* 0x0000000905057227 */ /* 0x000fc800078e0004 */
[----:B------:R-:W-:-:S04]  /*12a0*/  IMAD.MOV.U32 R9, RZ, RZ, R6 ;  /* 0x000000ffff097224 */ /* 0x000fc800078e0006 */
[----:B------:R-:W-:-:S04]  /*12b0*/  IMAD.HI.U32 R6, R5, R9, RZ ;  /* 0x0000000905067227 */ /* 0x000fc800078e00ff */
[----:B------:R-:W-:-:S04]  /*12c0*/  IMAD.MOV R5, RZ, RZ, -R6 ;  /* 0x000000ffff057224 */ /* 0x000fc800078e0a06 */
[----:B------:R-:W-:-:S05]  /*12d0*/  IMAD R9, R0, R5, R9 ;  /* 0x0000000500097224 */ /* 0x000fca00078e0209 */
[----:B------:R-:W-:-:S13]  /*12e0*/  ISETP.GT.U32.AND P5, PT, R0, R9, PT ;  /* 0x000000090000720c */ /* 0x000fda0003fa4070 */
[----:B------:R-:W-:-:S04]  /*12f0*/  @!P5 IADD3 R9, PT, PT, R9, -R0, RZ ;  /* 0x800000000909d210 */ /* 0x000fc80007ffe0ff */
[----:B------:R-:W-:Y:S01]  /*1300*/  ISETP.GT.U32.AND P0, PT, R0, R9, PT ;  /* 0x000000090000720c */ /* 0x000fe20003f04070 */
[----:B------:R-:W-:-:S05]  /*1310*/  IMAD.IADD R4, R9, 0x1, -R0 ;  /* 0x0000000109047824 */ /* 0x000fca00078e0a00 */
[----:B------:R-:W-:-:S05]  /*1320*/  SEL R4, R4, R9, !P0 ;  /* 0x0000000904047207 */ /* 0x000fca0004000000 */
[----:B------:R-:W-:-:S05]  /*1330*/  @!P1 IMAD.MOV R4, RZ, RZ, -R4 ;  /* 0x000000ffff049224 */ /* 0x000fca00078e0a04 */
[----:B------:R-:W-:-:S04]  /*1340*/  SEL R4, R7, R4, !P2 ;  /* 0x0000000407047207 */ /* 0x000fc80005000000 */
[----:B------:R-:W-:-:S04]  /*1350*/  ISETP.NE.AND P3, PT, R4, RZ, PT ;  /* 0x000000ff0400720c */ /* 0x000fc80003f65270 */
[----:B------:R-:W-:-:S09]  /*1360*/  P2R R30, PR, RZ, 0x8 ;  /* 0x00000008ff1e7803 */ /* 0x000fd20000000000 */
[----:B------:R-:W-:Y:S05]  /*1370*/  @P3 BRA `(.L_x_14) ;  /* 0x0000000000c43947 */ /* 0x000fea0003800000 */
[----:B------:R-:W0:Y:S01]  /*1380*/  LDC R8, c[0x0][0x3b4] ;  /* 0x0000ed00ff087b82 */ /* 0x000e220000000800 */
[----:B------:R-:W-:Y:S02]  /*1390*/  IABS R12, R23 ;  /* 0x00000017000c7213 */ /* 0x000fe40000000000 */
[----:B------:R-:W-:Y:S02]  /*13a0*/  ISETP.GE.AND P3, PT, R23, RZ, PT ;  /* 0x000000ff1700720c */ /* 0x000fe40003f66270 */
[----:B0-----:R-:W-:-:S04]  /*13b0*/  IABS R10, R8 ;  /* 0x00000008000a7213 */ /* 0x001fc80000000000 */
[----:B------:R-:W0:Y:S08]  /*13c0*/  I2F.RP R11, R10 ;  /* 0x0000000a000b7306 */ /* 0x000e300000209400 */
[----:B0-----:R-:W0:Y:S02]  /*13d0*/  MUFU.RCP R11, R11 ;  /* 0x0000000b000b7308 */ /* 0x001e240000001000 */
[----:B0-----:R-:W-:-:S06]  /*13e0*/  VIADD R4, R11, 0xffffffe ;  /* 0x0ffffffe0b047836 */ /* 0x001fcc0000000000 */
[----:B------:R0:W1:Y:S02]  /*13f0*/  F2I.FTZ.U32.TRUNC.NTZ R5, R4 ;  /* 0x0000000400057305 */ /* 0x000064000021f000 */
[----:B0-----:R-:W-:Y:S01]  /*1400*/  IMAD.MOV.U32 R4, RZ, RZ, RZ ;  /* 0x000000ffff047224 */ /* 0x001fe200078e00ff */
[----:B-1----:R-:W-:-:S05]  /*1410*/  IADD3 R13, PT, PT, RZ, -R5, RZ ;  /* 0x80000005ff0d7210 */ /* 0x002fca0007ffe0ff */
[----:B------:R-:W-:-:S04]  /*1420*/  IMAD R13, R13, R10, RZ ;  /* 0x0000000a0d0d7224 */ /* 0x000fc800078e02ff */
[----:B------:R-:W-:Y:S01]  /*1430*/  IMAD.HI.U32 R5, R5, R13, R4 ;  /* 0x0000000d05057227 */ /* 0x000fe200078e0004 */
[----:B------:R-:W-:-:S05]  /*1440*/  LOP3.LUT R13, RZ, R8, RZ, 0x33, !PT ;  /* 0x00000008ff0d7212 */ /* 0x000fca00078e33ff */
[----:B------:R-:W-:-:S04]  /*1450*/  IMAD.HI.U32 R5, R5, R12, RZ ;  /* 0x0000000c05057227 */ /* 0x000fc800078e00ff */
[----:B------:R-:W-:-:S04]  /*1460*/  IMAD.MOV R11, RZ, RZ, -R5 ;  /* 0x000000ffff0b7224 */ /* 0x000fc800078e0a05 */
[----:B------:R-:W-:-:S05]  /*1470*/  IMAD R11, R10, R11, R12 ;  /* 0x0000000b0a0b7224 */ /* 0x000fca00078e020c */
[----:B------:R-:W-:-:S13]  /*1480*/  ISETP.GT.U32.AND P1, PT, R10, R11, PT ;  /* 0x0000000b0a00720c */ /* 0x000fda0003f24070 */
[----:B------:R-:W-:-:S05]  /*1490*/  @!P1 IMAD.IADD R11, R11, 0x1, -R10 ;  /* 0x000000010b0b9824 */ /* 0x000fca00078e0a0a */
[----:B------:R-:W-:Y:S02]  /*14a0*/  ISETP.GT.U32.AND P0, PT, R10, R11, PT ;  /* 0x0000000b0a00720c */ /* 0x000fe40003f04070 */
[----:B------:R-:W-:-:S04]  /*14b0*/  IADD3 R4, PT, PT, R11, -R10, RZ ;  /* 0x8000000a0b047210 */ /* 0x000fc80007ffe0ff */
[----:B------:R-:W-:Y:S02]  /*14c0*/  SEL R4, R4, R11, !P0 ;  /* 0x0000000b04047207 */ /* 0x000fe40004000000 */
[----:B------:R-:W-:-:S03]  /*14d0*/  ISETP.NE.AND P0, PT, R8, RZ, PT ;  /* 0x000000ff0800720c */ /* 0x000fc60003f05270 */
[----:B------:R-:W-:-:S05]  /*14e0*/  @!P3 IMAD.MOV R4, RZ, RZ, -R4 ;  /* 0x000000ffff04b224 */ /* 0x000fca00078e0a04 */
[----:B------:R-:W-:-:S04]  /*14f0*/  SEL R4, R13, R4, !P0 ;  /* 0x000000040d047207 */ /* 0x000fc80004000000 */
[----:B------:R-:W-:-:S13]  /*1500*/  ISETP.NE.AND P3, PT, R4, RZ, PT ;  /* 0x000000ff0400720c */ /* 0x000fda0003f65270 */
[----:B------:R-:W-:Y:S05]  /*1510*/  @P3 BRA `(.L_x_14) ;  /* 0x00000000005c3947 */ /* 0x000fea0003800000 */
[----:B------:R-:W-:Y:S01]  /*1520*/  ISETP.GE.U32.AND P4, PT, R9, R0, PT ;  /* 0x000000000900720c */ /* 0x000fe20003f86070 */
[----:B------:R-:W-:Y:S01]  /*1530*/  @!P5 VIADD R6, R6, 0x1 ;  /* 0x000000010606d836 */ /* 0x000fe20000000000 */
[----:B------:R-:W-:Y:S01]  /*1540*/  LOP3.LUT R3, R22, R3, RZ, 0x3c, !PT ;  /* 0x0000000316037212 */ /* 0x000fe200078e3cff */
[----:B------:R-:W0:Y:S01]  /*1550*/  LDCU.64 UR4, c[0x0][0x398] ;  /* 0x00007300ff0477ac */ /* 0x000e220008000a00 */
[----:B------:R-:W-:Y:S02]  /*1560*/  ISETP.GE.U32.AND P3, PT, R11, R10, PT ;  /* 0x0000000a0b00720c */ /* 0x000fe40003f66070 */
[----:B------:R-:W-:Y:S01]  /*1570*/  ISETP.GE.AND P5, PT, R3, RZ, PT ;  /* 0x000000ff0300720c */ /* 0x000fe20003fa6270 */
[----:B------:R-:W1:Y:S01]  /*1580*/  LDCU.64 UR6, c[0x0][0x3b8] ;  /* 0x00007700ff0677ac */ /* 0x000e620008000a00 */
[----:B------:R-:W-:Y:S02]  /*1590*/  LOP3.LUT R8, R23, R8, RZ, 0x3c, !PT ;  /* 0x0000000817087212 */ /* 0x000fe400078e3cff */
[----:B------:R-:W-:-:S03]  /*15a0*/  @!P1 IADD3 R5, PT, PT, R5, 0x1, RZ ;  /* 0x0000000105059810 */ /* 0x000fc60007ffe0ff */
[----:B------:R-:W-:Y:S01]  /*15b0*/  @P4 VIADD R6, R6, 0x1 ;  /* 0x0000000106064836 */ /* 0x000fe20000000000 */
[----:B------:R-:W-:-:S03]  /*15c0*/  ISETP.GE.AND P4, PT, R8, RZ, PT ;  /* 0x000000ff0800720c */ /* 0x000fc60003f86270 */
[----:B------:R-:W-:Y:S02]  /*15d0*/  @P3 VIADD R5, R5, 0x1 ;  /* 0x0000000105053836 */ /* 0x000fe40000000000 */
[----:B------:R-:W-:-:S05]  /*15e0*/  @!P5 IMAD.MOV R6, RZ, RZ, -R6 ;  /* 0x000000ffff06d224 */ /* 0x000fca00078e0a06 */
[----:B------:R-:W-:-:S03]  /*15f0*/  SEL R0, R7, R6, !P2 ;  /* 0x0000000607007207 */ /* 0x000fc60005000000 */
[----:B------:R-:W-:Y:S02]  /*1600*/  @!P4 IMAD.MOV R5, RZ, RZ, -R5 ;  /* 0x000000ffff05c224 */ /* 0x000fe400078e0a05 */
[----:B0-----:R-:W-:-:S03]  /*1610*/  IMAD R0, R39, UR4, R0 ;  /* 0x0000000427007c24 */ /* 0x001fc6000f8e0200 */
[----:B------:R-:W-:-:S05]  /*1620*/  SEL R5, R13, R5, !P0 ;  /* 0x000000050d057207 */ /* 0x000fca0004000000 */
[----:B------:R-:W-:-:S04]  /*1630*/  IMAD R5, R0, UR5, R5 ;  /* 0x0000000500057c24 */ /* 0x000fc8000f8e0205 */
[----:B-1----:R-:W-:-:S04]  /*1640*/  IMAD R0, R5, UR6, R16 ;  /* 0x0000000605007c24 */ /* 0x002fc8000f8e0210 */
[----:B------:R-:W-:-:S04]  /*1650*/  IMAD R5, R0, UR7, R17 ;  /* 0x0000000700057c24 */ /* 0x000fc8000f8e0211 */
[----:B------:R-:W-:-:S06]  /*1660*/  IMAD.WIDE R4, R5, 0x4, R42 ;  /* 0x0000000405047825 */ /* 0x000fcc00078e022a */
[----:B------:R-:W2:Y:S02]  /*1670*/  LDG.E R5, desc[UR36][R4.64] ;  /* 0x0000002404057981 */ /* 0x000ea4000c1e1900 */
[----:B--2---:R-:W-:-:S07]  /*1680*/  FADD R44, R44, R5 ;  /* 0x000000052c2c7221 */ /* 0x004fce0000000000 */
.L_x_14:
[----:B------:R-:W-:Y:S05]  /*1690*/  BSYNC.RECONVERGENT B0 ;  /* 0x0000000000007941 */ /* 0x000fea0003800200 */
.L_x_13:
[----:B------:R-:W-:Y:S02]  /*16a0*/  ISETP.NE.AND P0, PT, R31, 0x1, PT ;  /* 0x000000011f00780c */ /* 0x000fe40003f05270 */
[----:B------:R-:W-:-:S11]  /*16b0*/  IADD3 R27, PT, PT, R17, 0x1, RZ ;  /* 0x00000001111b7810 */ /* 0x000fd60007ffe0ff */
[----:B------:R-:W-:Y:S05]  /*16c0*/  @!P0 BRA `(.L_x_9) ;  /* 0x0000000c00708947 */ /* 0x000fea0003800000 */
[----:B------:R-:W-:Y:S01]  /*16d0*/  MOV R8, 0x0 ;  /* 0x0000000000087802 */ /* 0x000fe20000000f00 */
[----:B------:R0:W-:Y:S01]  /*16e0*/  STL.64 [R1], R18 ;  /* 0x0000001201007387 */ /* 0x0001e20000100a00 */
[----:B------:R-:W1:Y:S01]  /*16f0*/  LDCU.64 UR4, c[0x4][0x8] ;  /* 0x01000100ff0477ac */ /* 0x000e620008000a00 */
[----:B------:R-:W-:Y:S01]  /*1700*/  IMAD.MOV.U32 R6, RZ, RZ, R38 ;  /* 0x000000ffff067224 */ /* 0x000fe200078e0026 */
[----:B------:R-:W-:Y:S01]  /*1710*/  MOV R7, R2 ;  /* 0x0000000200077202 */ /* 0x000fe20000000f00 */
[----:B------:R0:W-:Y:S01]  /*1720*/  STL [R1+0x8], R48 ;  /* 0x0000083001007387 */ /* 0x0001e20000100800 */
[----:B------:R-:W2:Y:S01]  /*1730*/  LDC.64 R8, c[0x4][R8] ;  /* 0x0100000008087b82 */ /* 0x000ea20000000a00 */
[----:B-1----:R-:W-:Y:S02]  /*1740*/  IMAD.U32 R4, RZ, RZ, UR4 ;  /* 0x00000004ff047e24 */ /* 0x002fe4000f8e00ff */
[----:B0-----:R-:W-:-:S07]  /*1750*/  IMAD.U32 R5, RZ, RZ, UR5 ;  /* 0x00000005ff057e24 */ /* 0x001fce000f8e00ff */
[----:B------:R-:W-:-:S07]  /*1760*/  LEPC R20, `(.L_x_15) ;  /* 0x000000001014794e */ /* 0x000fce0000000000 */
[----:B--2---:R-:W-:Y:S05]  /*1770*/  CALL.ABS.NOINC R8 ;  /* 0x0000000008007343 */ /* 0x004fea0003c00000 */
.L_x_15:
[----:B------:R-:W-:Y:S01]  /*1780*/  IMAD.MOV.U32 R24, RZ, RZ, R22 ;  /* 0x000000ffff187224 */ /* 0x000fe200078e0016 */
[----:B------:R-:W-:Y:S01]  /*1790*/  MOV R28, 0x0 ;  /* 0x00000000001c7802 */ /* 0x000fe20000000f00 */
[----:B------:R0:W-:Y:S01]  /*17a0*/  STL [R1+0x8], R48 ;  /* 0x0000083001007387 */ /* 0x0001e20000100800 */
[----:B------:R-:W1:Y:S01]  /*17b0*/  LDCU.64 UR4, c[0x4][0x10] ;  /* 0x01000200ff0477ac */ /* 0x000e620008000a00 */
[----:B------:R-:W-:Y:S01]  /*17c0*/  MOV R6, R38 ;  /* 0x0000002600067202 */ /* 0x000fe20000000f00 */
[----:B------:R0:W2:Y:S01]  /*17d0*/  LDC.64 R8, c[0x4][R28] ;  /* 0x010000001c087b82 */ /* 0x0000a20000000a00 */
[----:B------:R0:W-:Y:S01]  /*17e0*/  STL.64 [R1], R24 ;  /* 0x0000001801007387 */ /* 0x0001e20000100a00 */
[----:B------:R-:W-:Y:S02]  /*17f0*/  IMAD.MOV.U32 R7, RZ, RZ, R2 ;  /* 0x000000ffff077224 */ /* 0x000fe400078e0002 */
[----:B-1----:R-:W-:Y:S02]  /*1800*/  IMAD.U32 R4, RZ, RZ, UR4 ;  /* 0x00000004ff047e24 */ /* 0x002fe4000f8e00ff */
[----:B0-----:R-:W-:-:S07]  /*1810*/  IMAD.U32 R5, RZ, RZ, UR5 ;  /* 0x00000005ff057e24 */ /* 0x001fce000f8e00ff */
[----:B------:R-:W-:-:S07]  /*1820*/  LEPC R20, `(.L_x_16) ;  /* 0x000000001014794e */ /* 0x000fce0000000000 */
[----:B--2---:R-:W-:Y:S05]  /*1830*/  CALL.ABS.NOINC R8 ;  /* 0x0000000008007343 */ /* 0x004fea0003c00000 */
.L_x_16:
[----:B------:R-:W-:Y:S01]  /*1840*/  IMAD.MOV.U32 R26, RZ, RZ, R16 ;  /* 0x000000ffff1a7224 */ /* 0x000fe200078e0010 */
[----:B------:R0:W-:Y:S01]  /*1850*/  STL [R1+0x8], R48 ;  /* 0x0000083001007387 */ /* 0x0001e20000100800 */
[----:B------:R0:W1:Y:S01]  /*1860*/  LDC.64 R8, c[0x4][R28] ;  /* 0x010000001c087b82 */ /* 0x0000620000000a00 */
[----:B------:R-:W2:Y:S01]  /*1870*/  LDCU.64 UR4, c[0x4][0x18] ;  /* 0x01000300ff0477ac */ /* 0x000ea20008000a00 */
[----:B------:R-:W-:Y:S01]  /*1880*/  IMAD.MOV.U32 R6, RZ, RZ, R38 ;  /* 0x000000ffff067224 */ /* 0x000fe200078e0026 */
[----:B------:R0:W-:Y:S01]  /*1890*/  STL.64 [R1], R26 ;  /* 0x0000001a01007387 */ /* 0x0001e20000100a00 */
[----:B------:R-:W-:Y:S02]  /*18a0*/  IMAD.MOV.U32 R7, RZ, RZ, R2 ;  /* 0x000000ffff077224 */ /* 0x000fe400078e0002 */
[----:B--2---:R-:W-:Y:S01]  /*18b0*/  IMAD.U32 R4, RZ, RZ, UR4 ;  /* 0x00000004ff047e24 */ /* 0x004fe2000f8e00ff */
[----:B0-----:R-:W-:-:S07]  /*18c0*/  MOV R5, UR5 ;  /* 0x0000000500057c02 */ /* 0x001fce0008000f00 */
[----:B------:R-:W-:-:S07]  /*18d0*/  LEPC R20, `(.L_x_17) ;  /* 0x000000001014794e */ /* 0x000fce0000000000 */
[----:B-1----:R-:W-:Y:S05]  /*18e0*/  CALL.ABS.NOINC R8 ;  /* 0x0000000008007343 */ /* 0x002fea0003c00000 */
.L_x_17:
[----:B------:R-:W-:Y:S01]  /*18f0*/  ISETP.NE.AND P6, PT, R30, RZ, PT ;  /* 0x000000ff1e00720c */ /* 0x000fe20003fc5270 */
[----:B------:R-:W-:Y:S01]  /*1900*/  BSSY.RECONVERGENT B0, `(.L_x_18) ;  /* 0x000004b000007945 */ /* 0x000fe20003800200 */
[----:B------:R-:W-:Y:S01]  /*1910*/  ISETP.NE.AND P0, PT, R31, 0x2, PT ;  /* 0x000000021f00780c */ /* 0x000fe20003f05270 */
[----:B------:R-:W-:-:S10]  /*1920*/  VIADD R27, R17, 0x2 ;  /* 0x00000002111b7836 */ /* 0x000fd40000000000 */
[----:B------:R-:W-:Y:S05]  /*1930*/  @P6 BRA `(.L_x_19) ;  /* 0x00000004001c6947 */ /* 0x000fea0003800000 */
[----:B------:R-:W0:Y:S01]  /*1940*/  LDC R0, c[0x0][0x3b4] ;  /* 0x0000ed00ff007b82 */ /* 0x000e220000000800 */
[----:B------:R-:W-:Y:S02]  /*1950*/  IABS R8, R25 ;  /* 0x0000001900087213 */ /* 0x000fe40000000000 */
[----:B------:R-:W-:Y:S02]  /*1960*/  ISETP.GE.AND P2, PT, R25, RZ, PT ;  /* 0x000000ff1900720c */ /* 0x000fe40003f46270 */
[----:B0-----:R-:W-:-:S04]  /*1970*/  IABS R3, R0 ;  /* 0x0000000000037213 */ /* 0x001fc80000000000 */
[----:B------:R-:W0:Y:S08]  /*1980*/  I2F.RP R7, R3 ;  /* 0x0000000300077306 */ /* 0x000e300000209400 */
[----:B0-----:R-:W0:Y:S02]  /*1990*/  MUFU.RCP R7, R7 ;  /* 0x0000000700077308 */ /* 0x001e240000001000 */
[----:B0-----:R-:W-:-:S02]  /*19a0*/  IADD3 R5, PT, PT, R7, 0xffffffe, RZ ;  /* 0x0ffffffe07057810 */ /* 0x001fc40007ffe0ff */
[----:B------:R-:W-:-:S04]  /*19b0*/  LOP3.LUT R7, RZ, R0, RZ, 0x33, !PT ;  /* 0x00000000ff077212 */ /* 0x000fc800078e33ff */
[----:B------:R-:W0:Y:S02]  /*19c0*/  F2I.FTZ.U32.TRUNC.NTZ R5, R5 ;  /* 0x0000000500057305 */ /* 0x000e24000021f000 */
[----:B0-----:R-:W-:-:S04]  /*19d0*/  IMAD.MOV R4, RZ, RZ, -R5 ;  /* 0x000000ffff047224 */ /* 0x001fc800078e0a05 */
[----:B------:R-:W-:Y:S02]  /*19e0*/  IMAD R9, R4, R3, RZ ;  /* 0x0000000304097224 */ /* 0x000fe400078e02ff */
[----:B------:R-:W-:-:S04]  /*19f0*/  IMAD.MOV.U32 R4, RZ, RZ, RZ ;  /* 0x000000ffff047224 */ /* 0x000fc800078e00ff */
[----:B------:R-:W-:-:S06]  /*1a00*/  IMAD.HI.U32 R9, R5, R9, R4 ;  /* 0x0000000905097227 */ /* 0x000fcc00078e0004 */
[----:B------:R-:W-:-:S04]  /*1a10*/  IMAD.HI.U32 R6, R9, R8, RZ ;  /* 0x0000000809067227 */ /* 0x000fc800078e00ff */
[----:B------:R-:W-:-:S04]  /*1a20*/  IMAD.MOV R4, RZ, RZ, -R6 ;  /* 0x000000ffff047224 */ /* 0x000fc800078e0a06 */
[----:B------:R-:W-:-:S05]  /*1a30*/  IMAD R8, R3, R4, R8 ;  /* 0x0000000403087224 */ /* 0x000fca00078e0208 */
[----:B------:R-:W-:-:S13]  /*1a40*/  ISETP.GT.U32.AND P4, PT, R3, R8, PT ;  /* 0x000000080300720c */ /* 0x000fda0003f84070 */
[----:B------:R-:W-:-:S04]  /*1a50*/  @!P4 IADD3 R8, PT, PT, R8, -R3, RZ ;  /* 0x800000030808c210 */ /* 0x000fc80007ffe0ff */
[----:B------:R-:W-:Y:S01]  /*1a60*/  ISETP.GT.U32.AND P1, PT, R3, R8, PT ;  /* 0x000000080300720c */ /* 0x000fe20003f24070 */
[----:B------:R-:W-:-:S05]  /*1a70*/  IMAD.IADD R5, R8, 0x1, -R3 ;  /* 0x0000000108057824 */ /* 0x000fca00078e0a03 */
[----:B------:R-:W-:Y:S02]  /*1a80*/  SEL R4, R5, R8, !P1 ;  /* 0x0000000805047207 */ /* 0x000fe40004800000 */
[----:B------:R-:W-:-:S03]  /*1a90*/  ISETP.NE.AND P1, PT, R0, RZ, PT ;  /* 0x000000ff0000720c */ /* 0x000fc60003f25270 */
[----:B------:R-:W-:-:S05]  /*1aa0*/  @!P2 IMAD.MOV R4, RZ, RZ, -R4 ;  /* 0x000000ffff04a224 */ /* 0x000fca00078e0a04 */
[----:B------:R-:W-:-:S04]  /*1ab0*/  SEL R4, R7, R4, !P1 ;  /* 0x0000000407047207 */ /* 0x000fc80004800000 */
[----:B------:R-:W-:-:S13]  /*1ac0*/  ISETP.NE.AND P2, PT, R4, RZ, PT ;  /* 0x000000ff0400720c */ /* 0x000fda0003f45270 */
[----:B------:R-:W-:Y:S05]  /*1ad0*/  @P2 BRA `(.L_x_19) ;  /* 0x0000000000b42947 */ /* 0x000fea0003800000 */
[----:B------:R-:W0:Y:S01]  /*1ae0*/  LDC R9, c[0x0][0x3b0] ;  /* 0x0000ec00ff097b82 */ /* 0x000e220000000800 */
[----:B------:R-:W-:Y:S01]  /*1af0*/  ISETP.GE.U32.AND P3, PT, R8, R3, PT ;  /* 0x000000030800720c */ /* 0x000fe20003f66070 */
[----:B------:R-:W1:Y:S01]  /*1b00*/  LDCU.64 UR4, c[0x0][0x398] ;  /* 0x00007300ff0477ac */ /* 0x000e620008000a00 */
[----:B------:R-:W-:Y:S02]  /*1b10*/  LOP3.LUT R0, R25, R0, RZ, 0x3c, !PT ;  /* 0x0000000019007212 */ /* 0x000fe400078e3cff */
[----:B------:R-:W-:Y:S01]  /*1b20*/  @!P4 IADD3 R6, PT, PT, R6, 0x1, RZ ;  /* 0x000000010606c810 */ /* 0x000fe20007ffe0ff */
[----:B------:R-:W2:Y:S01]  /*1b30*/  LDCU.64 UR6, c[0x0][0x3b8] ;  /* 0x00007700ff0677ac */ /* 0x000ea20008000a00 */
[----:B------:R-:W-:-:S07]  /*1b40*/  ISETP.GE.AND P4, PT, R0, RZ, PT ;  /* 0x000000ff0000720c */ /* 0x000fce0003f86270 */
[----:B------:R-:W-:-:S06]  /*1b50*/  @P3 IADD3 R6, PT, PT, R6, 0x1, RZ ;  /* 0x0000000106063810 */ /* 0x000fcc0007ffe0ff */
[----:B------:R-:W-:Y:S01]  /*1b60*/  @!P4 IMAD.MOV R6, RZ, RZ, -R6 ;  /* 0x000000ffff06c224 */ /* 0x000fe200078e0a06 */
[-C--:B0-----:R-:W-:Y:S02]  /*1b70*/  IABS R10, R9.reuse ;  /* 0x00000009000a7213 */ /* 0x081fe40000000000 */
[----:B------:R-:W-:Y:S02]  /*1b80*/  LOP3.LUT R3, R22, R9, RZ, 0x3c, !PT ;  /* 0x0000000916037212 */ /* 0x000fe400078e3cff */
[----:B------:R-:W0:Y:S01]  /*1b90*/  I2F.RP R11, R10 ;  /* 0x0000000a000b7306 */ /* 0x000e220000209400 */
[----:B------:R-:W-:-:S07]  /*1ba0*/  SEL R6, R7, R6, !P1 ;  /* 0x0000000607067207 */ /* 0x000fce0004800000 */
[----:B0-----:R-:W0:Y:S02]  /*1bb0*/  MUFU.RCP R11, R11 ;  /* 0x0000000b000b7308 */ /* 0x001e240000001000 */
[----:B0-----:R-:W-:-:S06]  /*1bc0*/  VIADD R4, R11, 0xffffffe ;  /* 0x0ffffffe0b047836 */ /* 0x001fcc0000000000 */
[----:B------:R0:W3:Y:S02]  /*1bd0*/  F2I.FTZ.U32.TRUNC.NTZ R5, R4 ;  /* 0x0000000400057305 */ /* 0x0000e4000021f000 */
[----:B0-----:R-:W-:Y:S01]  /*1be0*/  IMAD.MOV.U32 R4, RZ, RZ, RZ ;  /* 0x000000ffff047224 */ /* 0x001fe200078e00ff */
[----:B---3--:R-:W-:-:S05]  /*1bf0*/  IADD3 R13, PT, PT, RZ, -R5, RZ ;  /* 0x80000005ff0d7210 */ /* 0x008fca0007ffe0ff */
[----:B------:R-:W-:-:S04]  /*1c00*/  IMAD R13, R13, R10, RZ ;  /* 0x0000000a0d0d7224 */ /* 0x000fc800078e02ff */
[----:B------:R-:W-:Y:S01]  /*1c10*/  IMAD.HI.U32 R13, R5, R13, R4 ;  /* 0x0000000d050d7227 */ /* 0x000fe200078e0004 */
[----:B------:R-:W-:-:S05]  /*1c20*/  IABS R5, R22 ;  /* 0x0000001600057213 */ /* 0x000fca0000000000 */
[----:B------:R-:W-:-:S04]  /*1c30*/  IMAD.HI.U32 R13, R13, R5, RZ ;  /* 0x000000050d0d7227 */ /* 0x000fc800078e00ff */
[----:B------:R-:W-:-:S04]  /*1c40*/  IMAD.MOV R11, RZ, RZ, -R13 ;  /* 0x000000ffff0b7224 */ /* 0x000fc800078e0a0d */
[----:B------:R-:W-:-:S05]  /*1c50*/  IMAD R5, R10, R11, R5 ;  /* 0x0000000b0a057224 */ /* 0x000fca00078e0205 */
[----:B------:R-:W-:-:S13]  /*1c60*/  ISETP.GT.U32.AND P5, PT, R10, R5, PT ;  /* 0x000000050a00720c */ /* 0x000fda0003fa4070 */
[----:B------:R-:W-:Y:S02]  /*1c70*/  @!P5 IMAD.IADD R5, R5, 0x1, -R10 ;  /* 0x000000010505d824 */ /* 0x000fe400078e0a0a */
[----:B------:R-:W-:Y:S01]  /*1c80*/  @!P5 VIADD R13, R13, 0x1 ;  /* 0x000000010d0dd836 */ /* 0x000fe20000000000 */
[----:B------:R-:W-:Y:S02]  /*1c90*/  ISETP.GE.AND P5, PT, R3, RZ, PT ;  /* 0x000000ff0300720c */ /* 0x000fe40003fa6270 */
[----:B------:R-:W-:-:S13]  /*1ca0*/  ISETP.GE.U32.AND P2, PT, R5, R10, PT ;  /* 0x0000000a0500720c */ /* 0x000fda0003f46070 */
[----:B------:R-:W-:Y:S01]  /*1cb0*/  @P2 VIADD R13, R13, 0x1 ;  /* 0x000000010d0d2836 */ /* 0x000fe20000000000 */
[----:B------:R-:W-:-:S03]  /*1cc0*/  ISETP.NE.AND P2, PT, R9, RZ, PT ;  /* 0x000000ff0900720c */ /* 0x000fc60003f45270 */
[----:B------:R-:W-:-:S04]  /*1cd0*/  IMAD.MOV.U32 R0, RZ, RZ, R13 ;  /* 0x000000ffff007224 */ /* 0x000fc800078e000d */
[----:B------:R-:W-:-:S06]  /*1ce0*/  @!P5 IMAD.MOV R0, RZ, RZ, -R0 ;  /* 0x000000ffff00d224 */ /* 0x000fcc00078e0a00 */
[----:B------:R-:W-:-:S05]  /*1cf0*/  @!P2 LOP3.LUT R0, RZ, R9, RZ, 0x33, !PT ;  /* 0x00000009ff00a212 */ /* 0x000fca00078e33ff */
[----:B-1----:R-:W-:-:S04]  /*1d00*/  IMAD R3, R39, UR4, R0 ;  /* 0x0000000427037c24 */ /* 0x002fc8000f8e0200 */
[----:B------:R-:W-:-:S04]  /*1d10*/  IMAD R3, R3, UR5, R6 ;  /* 0x0000000503037c24 */ /* 0x000fc8000f8e0206 */
[----:B--2---:R-:W-:-:S04]  /*1d20*/  IMAD R3, R3, UR6, R16 ;  /* 0x0000000603037c24 */ /* 0x004fc8000f8e0210 */
[----:B------:R-:W-:Y:S01]  /*1d30*/  IMAD R0, R3, UR7, RZ ;  /* 0x0000000703007c24 */ /* 0x000fe2000f8e02ff */
[----:B------:R-:W-:-:S04]  /*1d40*/  SHF.R.S32.HI R3, RZ, 0x1f, R17 ;  /* 0x0000001fff037819 */ /* 0x000fc80000011411 */
[----:B------:R-:W-:-:S04]  /*1d50*/  IADD3 R5, P1, PT, R0, R17, RZ ;  /* 0x0000001100057210 */ /* 0x000fc80007f3e0ff */
[----:B------:R-:W-:Y:S02]  /*1d60*/  LEA.HI.X.SX32 R0, R0, R3, 0x1, P1 ;  /* 0x0000000300007211 */ /* 0x000fe400008f0eff */
[----:B------:R-:W-:-:S04]  /*1d70*/  LEA R4, P1, R5, R42, 0x2 ;  /* 0x0000002a05047211 */ /* 0x000fc800078210ff */
[----:B------:R-:W-:-:S06]  /*1d80*/  LEA.HI.X R5, R5, R43, R0, 0x2, P1 ;  /* 0x0000002b05057211 */ /* 0x000fcc00008f1400 */
[----:B------:R-:W2:Y:S02]  /*1d90*/  LDG.E R5, desc[UR36][R4.64+0x4] ;  /* 0x0000042404057981 */ /* 0x000ea4000c1e1900 */
[----:B--2---:R-:W-:-:S07]  /*1da0*/  FADD R44, R44, R5 ;  /* 0x000000052c2c7221 */ /* 0x004fce0000000000 */
.L_x_19:
[----:B------:R-:W-:Y:S05]  /*1db0*/  BSYNC.RECONVERGENT B0 ;  /* 0x0000000000007941 */ /* 0x000fea0003800200 */
.L_x_18:
[----:B------:R-:W-:Y:S05]  /*1dc0*/  @!P0 BRA `(.L_x_9) ;  /* 0x0000000400b08947 */ /* 0x000fea0003800000 */
[----:B------:R-:W-:Y:S01]  /*1dd0*/  MOV R8, 0x0 ;  /* 0x0000000000087802 */ /* 0x000fe20000000f00 */
[----:B------:R0:W-:Y:S01]  /*1de0*/  STL.64 [R1], R18 ;  /* 0x0000001201007387 */ /* 0x0001e20000100a00 */
[----:B------:R-:W1:Y:S01]  /*1df0*/  LDCU.64 UR4, c[0x4][0x8] ;  /* 0x01000100ff0477ac */ /* 0x000e620008000a00 */
[----:B------:R-:W-:Y:S02]  /*1e00*/  IMAD.MOV.U32 R6, RZ, RZ, R38 ;  /* 0x000000ffff067224 */ /* 0x000fe400078e0026 */
[----:B------:R0:W-:Y:S01]  /*1e10*/  STL [R1+0x8], R48 ;  /* 0x0000083001007387 */ /* 0x0001e20000100800 */
[----:B------:R-:W2:Y:S01]  /*1e20*/  LDC.64 R8, c[0x4][R8] ;  /* 0x0100000008087b82 */ /* 0x000ea20000000a00 */
[----:B------:R-:W-:Y:S02]  /*1e30*/  IMAD.MOV.U32 R7, RZ, RZ, R2 ;  /* 0x000000ffff077224 */ /* 0x000fe400078e0002 */
[----:B-1----:R-:W-:Y:S01]  /*1e40*/  IMAD.U32 R4, RZ, RZ, UR4 ;  /* 0x00000004ff047e24 */ /* 0x002fe2000f8e00ff */
[----:B0-----:R-:W-:-:S07]  /*1e50*/  MOV R5, UR5 ;  /* 0x0000000500057c02 */ /* 0x001fce0008000f00 */
[----:B------:R-:W-:-:S07]  /*1e60*/  LEPC R20, `(.L_x_20) ;  /* 0x000000001014794e */ /* 0x000fce0000000000 */
[----:B--2---:R-:W-:Y:S05]  /*1e70*/  CALL.ABS.NOINC R8 ;  /* 0x0000000008007343 */ /* 0x004fea0003c00000 */
.L_x_20:
[----:B------:R-:W-:Y:S01]  /*1e80*/  IMAD.MOV.U32 R28, RZ, RZ, R22 ;  /* 0x000000ffff1c7224 */ /* 0x000fe200078e0016 */
[----:B------:R-:W-:Y:S01]  /*1e90*/  MOV R24, 0x0 ;  /* 0x0000000000187802 */ /* 0x000fe20000000f00 */
[----:B------:R0:W-:Y:S01]  /*1ea0*/  STL [R1+0x8], R48 ;  /* 0x0000083001007387 */ /* 0x0001e20000100800 */
[----:B------:R-:W1:Y:S01]  /*1eb0*/  LDCU.64 UR4, c[0x4][0x10] ;  /* 0x01000200ff0477ac */ /* 0x000e620008000a00 */
[----:B------:R-:W-:Y:S01]  /*1ec0*/  IMAD.MOV.U32 R6, RZ, RZ, R38 ;  /* 0x000000ffff067224 */ /* 0x000fe200078e0026 */
[----:B------:R0:W2:Y:S01]  /*1ed0*/  LDC.64 R8, c[0x4][R24] ;  /* 0x0100000018087b82 */ /* 0x0000a20000000a00 */
[----:B------:R0:W-:Y:S01]  /*1ee0*/  STL.64 [R1], R28 ;  /* 0x0000001c01007387 */ /* 0x0001e20000100a00 */
[----:B------:R-:W-:Y:S01]  /*1ef0*/  IMAD.MOV.U32 R7, RZ, RZ, R2 ;  /* 0x000000ffff077224 */ /* 0x000fe200078e0002 */
[----:B-1----:R-:W-:Y:S01]  /*1f00*/  MOV R4, UR4 ;  /* 0x0000000400047c02 */ /* 0x002fe20008000f00 */
[----:B0-----:R-:W-:-:S07]  /*1f10*/  IMAD.U32 R5, RZ, RZ, UR5 ;  /* 0x00000005ff057e24 */ /* 0x001fce000f8e00ff */
[----:B------:R-:W-:-:S07]  /*1f20*/  LEPC R20, `(.L_x_21) ;  /* 0x000000001014794e */ /* 0x000fce0000000000 */
[----:B--2---:R-:W-:Y:S05]  /*1f30*/  CALL.ABS.NOINC R8 ;  /* 0x0000000008007343 */ /* 0x004fea0003c00000 */
.L_x_21:
[----:B------:R-:W-:Y:S01]  /*1f40*/  MOV R26, R16 ;  /* 0x00000010001a7202 */ /* 0x000fe20000000f00 */
[----:B------:R0:W-:Y:S01]  /*1f50*/  STL [R1+0x8], R48 ;  /* 0x0000083001007387 */ /* 0x0001e20000100800 */
[----:B------:R0:W1:Y:S01]  /*1f60*/  LDC.64 R8, c[0x4][R24] ;  /* 0x0100000018087b82 */ /* 0x0000620000000a00 */
[----:B------:R-:W2:Y:S01]  /*1f70*/  LDCU.64 UR4, c[0x4][0x18] ;  /* 0x01000300ff0477ac */ /* 0x000ea20008000a00 */
[----:B------:R-:W-:Y:S01]  /*1f80*/  IMAD.MOV.U32 R6, RZ, RZ, R38 ;  /* 0x000000ffff067224 */ /* 0x000fe200078e0026 */
[----:B------:R0:W-:Y:S01]  /*1f90*/  STL.64 [R1], R26 ;  /* 0x0000001a01007387 */ /* 0x0001e20000100a00 */
[----:B------:R-:W-:Y:S01]  /*1fa0*/  MOV R7, R2 ;  /* 0x0000000200077202 */ /* 0x000fe20000000f00 */
[----:B--2---:R-:W-:Y:S02]  /*1fb0*/  IMAD.U32 R4, RZ, RZ, UR4 ;  /* 0x00000004ff047e24 */ /* 0x004fe4000f8e00ff */
[----:B0-----:R-:W-:-:S07]  /*1fc0*/  IMAD.U32 R5, RZ, RZ, UR5 ;  /* 0x00000005ff057e24 */ /* 0x001fce000f8e00ff */
[----:B------:R-:W-:-:S07]  /*1fd0*/  LEPC R20, `(.L_x_22) ;  /* 0x000000001014794e */ /* 0x000fce0000000000 */
[----:B-1----:R-:W-:Y:S05]  /*1fe0*/  CALL.ABS.NOINC R8 ;  /* 0x0000000008007343 */ /* 0x002fea0003c00000 */
.L_x_22:
[----:B------:R-:W-:Y:S01]  /*1ff0*/  ISETP.NE.AND P6, PT, R30, RZ, PT ;  /* 0x000000ff1e00720c */ /* 0x000fe20003fc5270 */
[----:B------:R-:W-:-:S12]  /*2000*/  VIADD R27, R17, 0x3 ;  /* 0x00000003111b7836 */ /* 0x000fd80000000000 */
[----:B------:R-:W-:Y:S05]  /*2010*/  @P6 BRA `(.L_x_9) ;  /* 0x00000004001c6947 */ /* 0x000fea0003800000 */
[----:B------:R-:W0:Y:S01]  /*2020*/  LDC R6, c[0x0][0x3b4] ;  /* 0x0000ed00ff067b82 */ /* 0x000e220000000800 */
[----:B------:R-:W-:Y:S01]  /*2030*/  HFMA2 R4, -RZ, RZ, 0, 0 ;  /* 0x00000000ff047431 */ /* 0x000fe200000001ff */
[----:B------:R-:W-:Y:S02]  /*2040*/  IABS R9, R29 ;  /* 0x0000001d00097213 */ /* 0x000fe40000000000 */
[----:B------:R-:W-:Y:S02]  /*2050*/  ISETP.GE.AND P2, PT, R29, RZ, PT ;  /* 0x000000ff1d00720c */ /* 0x000fe40003f46270 */
[----:B0-----:R-:W-:-:S04]  /*2060*/  IABS R0, R6 ;  /* 0x0000000600007213 */ /* 0x001fc80000000000 */
[----:B------:R-:W0:Y:S08]  /*2070*/  I2F.RP R7, R0 ;  /* 0x0000000000077306 */ /* 0x000e300000209400 */
[----:B0-----:R-:W0:Y:S02]  /*2080*/  MUFU.RCP R7, R7 ;  /* 0x0000000700077308 */ /* 0x001e240000001000 */
[----:B0-----:R-:W-:Y:S01]  /*2090*/  VIADD R5, R7, 0xffffffe ;  /* 0x0ffffffe07057836 */ /* 0x001fe20000000000 */
[----:B------:R-:W-:-:S05]  /*20a0*/  LOP3.LUT R7, RZ, R6, RZ, 0x33, !PT ;  /* 0x00000006ff077212 */ /* 0x000fca00078e33ff */
[----:B------:R-:W0:Y:S02]  /*20b0*/  F2I.FTZ.U32.TRUNC.NTZ R5, R5 ;  /* 0x0000000500057305 */ /* 0x000e24000021f000 */
[----:B0-----:R-:W-:-:S04]  /*20c0*/  IMAD.MOV R3, RZ, RZ, -R5 ;  /* 0x000000ffff037224 */ /* 0x001fc800078e0a05 */
[----:B------:R-:W-:-:S04]  /*20d0*/  IMAD R3, R3, R0, RZ ;  /* 0x0000000003037224 */ /* 0x000fc800078e02ff */
[----:B------:R-:W-:-:S06]  /*20e0*/  IMAD.HI.U32 R4, R5, R3, R4 ;  /* 0x0000000305047227 */ /* 0x000fcc00078e0004 */
[----:B------:R-:W-:-:S04]  /*20f0*/  IMAD.HI.U32 R3, R4, R9, RZ ;  /* 0x0000000904037227 */ /* 0x000fc800078e00ff */
[----:B------:R-:W-:-:S04]  /*2100*/  IMAD.MOV R4, RZ, RZ, -R3 ;  /* 0x000000ffff047224 */ /* 0x000fc800078e0a03 */
[----:B------:R-:W-:-:S05]  /*2110*/  IMAD R9, R0, R4, R9 ;  /* 0x0000000400097224 */ /* 0x000fca00078e0209 */
[----:B------:R-:W-:-:S13]  /*2120*/  ISETP.GT.U32.AND P0, PT, R0, R9, PT ;  /* 0x000000090000720c */ /* 0x000fda0003f04070 */
[----:B------:R-:W-:-:S04]  /*2130*/  @!P0 IMAD.IADD R9, R9, 0x1, -R0 ;  /* 0x0000000109098824 */ /* 0x000fc800078e0a00 */
[----:B------:R-:W-:Y:S01]  /*2140*/  IMAD.IADD R4, R9, 0x1, -R0 ;  /* 0x0000000109047824 */ /* 0x000fe200078e0a00 */
[----:B------:R-:W-:-:S04]  /*2150*/  ISETP.GT.U32.AND P1, PT, R0, R9, PT ;  /* 0x000000090000720c */ /* 0x000fc80003f24070 */
[----:B------:R-:W-:Y:S02]  /*2160*/  SEL R4, R4, R9, !P1 ;  /* 0x0000000904047207 */ /* 0x000fe40004800000 */
[----:B------:R-:W-:Y:S02]  /*2170*/  ISETP.NE.AND P1, PT, R6, RZ, PT ;  /* 0x000000ff0600720c */ /* 0x000fe40003f25270 */
[----:B------:R-:W-:-:S04]  /*2180*/  @!P2 IADD3 R4, PT, PT, -R4, RZ, RZ ;  /* 0x000000ff0404a210 */ /* 0x000fc80007ffe1ff */
        /* <DEDUP_REMOVED lines=8> */
[----:B------:R-:W2:Y:S08]  /*2210*/  LDCU.64 UR6, c[0x0][0x3b8] ;  /* 0x00007700ff0677ac */ /* 0x000eb00008000a00 */
[----:B------:R-:W-:Y:S01]  /*2220*/  @P3 VIADD R3, R3, 0x1 ;  /* 0x0000000103033836 */ /* 0x000fe20000000000 */
[----:B0-----:R-:W-:-:S02]  /*2230*/  IABS R8, R11 ;  /* 0x0000000b00087213 */ /* 0x001fc40000000000 */
[----:B------:R-:W-:Y:S02]  /*2240*/  ISETP.NE.AND P6, PT, R11, RZ, PT ;  /* 0x000000ff0b00720c */ /* 0x000fe40003fc5270 */
[----:B------:R-:W0:Y:S08]  /*2250*/  I2F.RP R10, R8 ;  /* 0x00000008000a7306 */ /* 0x000e300000209400 */
[----:B0-----:R-:W0:Y:S02]  /*2260*/  MUFU.RCP R10, R10 ;  /* 0x0000000a000a7308 */ /* 0x001e240000001000 */
[----:B0-----:R-:W-:-:S06]  /*2270*/  VIADD R4, R10, 0xffffffe ;  /* 0x0ffffffe0a047836 */ /* 0x001fcc0000000000 */
[----:B------:R0:W3:Y:S02]  /*2280*/  F2I.FTZ.U32.TRUNC.NTZ R5, R4 ;  /* 0x0000000400057305 */ /* 0x0000e4000021f000 */
[----:B0-----:R-:W-:Y:S02]  /*2290*/  IMAD.MOV.U32 R4, RZ, RZ, RZ ;  /* 0x000000ffff047224 */ /* 0x001fe400078e00ff */
[----:B---3--:R-:W-:-:S04]  /*22a0*/  IMAD.MOV R13, RZ, RZ, -R5 ;  /* 0x000000ffff0d7224 */ /* 0x008fc800078e0a05 */
[----:B------:R-:W-:-:S04]  /*22b0*/  IMAD R13, R13, R8, RZ ;  /* 0x000000080d0d7224 */ /* 0x000fc800078e02ff */
[----:B------:R-:W-:Y:S01]  /*22c0*/  IMAD.HI.U32 R13, R5, R13, R4 ;  /* 0x0000000d050d7227 */ /* 0x000fe200078e0004 */
[----:B------:R-:W-:Y:S02]  /*22d0*/  IABS R5, R22 ;  /* 0x0000001600057213 */ /* 0x000fe40000000000 */
[----:B------:R-:W-:-:S03]  /*22e0*/  LOP3.LUT R4, R22, R11, RZ, 0x3c, !PT ;  /* 0x0000000b16047212 */ /* 0x000fc600078e3cff */
[----:B------:R-:W-:Y:S01]  /*22f0*/  IMAD.HI.U32 R13, R13, R5, RZ ;  /* 0x000000050d0d7227 */ /* 0x000fe200078e00ff */
[----:B------:R-:W-:-:S04]  /*2300*/  ISETP.GE.AND P2, PT, R4, RZ, PT ;  /* 0x000000ff0400720c */ /* 0x000fc80003f46270 */
[----:B------:R-:W-:-:S05]  /*2310*/  IADD3 R10, PT, PT, -R13, RZ, RZ ;  /* 0x000000ff0d0a7210 */ /* 0x000fca0007ffe1ff */
[----:B------:R-:W-:-:S05]  /*2320*/  IMAD R5, R8, R10, R5 ;  /* 0x0000000a08057224 */ /* 0x000fca00078e0205 */
[----:B------:R-:W-:-:S13]  /*2330*/  ISETP.GT.U32.AND P5, PT, R8, R5, PT ;  /* 0x000000050800720c */ /* 0x000fda0003fa4070 */
[----:B------:R-:W-:Y:S02]  /*2340*/  @!P5 IMAD.IADD R5, R5, 0x1, -R8 ;  /* 0x000000010505d824 */ /* 0x000fe400078e0a08 */
[----:B------:R-:W-:Y:S01]  /*2350*/  @!P5 VIADD R13, R13, 0x1 ;  /* 0x000000010d0dd836 */ /* 0x000fe20000000000 */
[----:B------:R-:W-:Y:S02]  /*2360*/  ISETP.GE.AND P5, PT, R6, RZ, PT ;  /* 0x000000ff0600720c */ /* 0x000fe40003fa6270 */
[----:B------:R-:W-:-:S11]  /*2370*/  ISETP.GE.U32.AND P4, PT, R5, R8, PT ;  /* 0x000000080500720c */ /* 0x000fd60003f86070 */
[----:B------:R-:W-:Y:S02]  /*2380*/  @!P5 IADD3 R3, PT, PT, -R3, RZ, RZ ;  /* 0x000000ff0303d210 */ /* 0x000fe40007ffe1ff */
[----:B------:R-:W-:Y:S02]  /*2390*/  @P4 VIADD R13, R13, 0x1 ;  /* 0x000000010d0d4836 */ /* 0x000fe40000000000 */
[----:B------:R-:W-:Y:S02]  /*23a0*/  SEL R3, R7, R3, !P1 ;  /* 0x0000000307037207 */ /* 0x000fe40004800000 */
[----:B------:R-:W-:-:S04]  /*23b0*/  IMAD.MOV.U32 R0, RZ, RZ, R13 ;  /* 0x000000ffff007224 */ /* 0x000fc800078e000d */
[----:B------:R-:W-:Y:S01]  /*23c0*/  @!P2 IMAD.MOV R0, RZ, RZ, -R0 ;  /* 0x000000ffff00a224 */ /* 0x000fe200078e0a00 */
[----:B------:R-:W-:-:S05]  /*23d0*/  @!P6 LOP3.LUT R0, RZ, R11, RZ, 0x33, !PT ;  /* 0x0000000bff00e212 */ /* 0x000fca00078e33ff */
[----:B-1----:R-:W-:-:S04]  /*23e0*/  IMAD R0, R39, UR4, R0 ;  /* 0x0000000427007c24 */ /* 0x002fc8000f8e0200 */
[----:B------:R-:W-:-:S04]  /*23f0*/  IMAD R3, R0, UR5, R3 ;  /* 0x0000000500037c24 */ /* 0x000fc8000f8e0203 */
[----:B--2---:R-:W-:-:S04]  /*2400*/  IMAD R3, R3, UR6, R16 ;  /* 0x0000000603037c24 */ /* 0x004fc8000f8e0210 */
[----:B------:R-:W-:-:S05]  /*2410*/  IMAD R0, R3, UR7, RZ ;  /* 0x0000000703007c24 */ /* 0x000fca000f8e02ff */
[----:B------:R-:W-:Y:S02]  /*2420*/  SHF.R.S32.HI R4, RZ, 0x1f, R0 ;  /* 0x0000001fff047819 */ /* 0x000fe40000011400 */
[----:B------:R-:W-:-:S04]  /*2430*/  IADD3 R0, P0, PT, R0, R17, RZ ;  /* 0x0000001100007210 */ /* 0x000fc80007f1e0ff */
[----:B------:R-:W-:Y:S02]  /*2440*/  LEA.HI.X.SX32 R3, R17, R4, 0x1, P0 ;  /* 0x0000000411037211 */ /* 0x000fe400000f0eff */
[----:B------:R-:W-:-:S04]  /*2450*/  LEA R4, P0, R0, R42, 0x2 ;  /* 0x0000002a00047211 */ /* 0x000fc800078010ff */
[----:B------:R-:W-:-:S06]  /*2460*/  LEA.HI.X R5, R0, R43, R3, 0x2, P0 ;  /* 0x0000002b00057211 */ /* 0x000fcc00000f1403 */
[----:B------:R-:W2:Y:S02]  /*2470*/  LDG.E R5, desc[UR36][R4.64+0x8] ;  /* 0x0000082404057981 */ /* 0x000ea4000c1e1900 */
[----:B--2---:R-:W-:-:S07]  /*2480*/  FADD R44, R44, R5 ;  /* 0x000000052c2c7221 */ /* 0x004fce0000000000 */
.L_x_9:
[----:B------:R-:W-:Y:S05]  /*2490*/  BSYNC.RECONVERGENT B6 ;  /* 0x0000000000067941 */ /* 0x000fea0003800200 */
.L_x_8:
[----:B------:R-:W-:-:S05]  /*24a0*/  IMAD.IADD R0, R17, 0x1, -R40 ;  /* 0x0000000111007824 */ /* 0x000fca00078e0a28 */
[----:B------:R-:W-:-:S13]  /*24b0*/  ISETP.GT.U32.AND P0, PT, R0, -0x4, PT ;  /* 0xfffffffc0000780c */ /* 0x000fda0003f04070 */
[----:B------:R-:W-:Y:S05]  /*24c0*/  @P0 BRA `(.L_x_7) ;  /* 0x0000001c002c0947 */ /* 0x000fea0003800000 */
[----:B------:R-:W0:Y:S01]  /*24d0*/  LDC R10, c[0x0][0x3ac] ;  /* 0x0000eb00ff0a7b82 */ /* 0x000e220000000800 */
[C---:B------:R-:W-:Y:S01]  /*24e0*/  IADD3 R4, PT, PT, -R27.reuse, -0x2, RZ ;  /* 0xfffffffe1b047810 */ /* 0x040fe20007ffe1ff */
[----:B------:R-:W-:Y:S01]  /*24f0*/  IMAD.MOV R8, RZ, RZ, -R27 ;  /* 0x000000ffff087224 */ /* 0x000fe200078e0a1b */
[C---:B------:R-:W-:Y:S01]  /*2500*/  IADD3 R6, PT, PT, -R27.reuse, -0x3, RZ ;  /* 0xfffffffd1b067810 */ /* 0x040fe20007ffe1ff */
[----:B0-----:R-:W-:Y:S02]  /*2510*/  IMAD R0, R27, R10, R10 ;  /* 0x0000000a1b007224 */ /* 0x001fe400078e020a */
[C-C-:B------:R-:W-:Y:S02]  /*2520*/  IMAD R35, R10.reuse, R4, R19.reuse ;  /* 0x000000040a237224 */ /* 0x140fe400078e0213 */
[C-C-:B------:R-:W-:Y:S02]  /*2530*/  IMAD R37, R10.reuse, R6, R19.reuse ;  /* 0x000000060a257224 */ /* 0x140fe400078e0213 */
[----:B------:R-:W-:-:S02]  /*2540*/  IMAD R31, R10, R8, R19 ;  /* 0x000000080a1f7224 */ /* 0x000fc400078e0213 */
[----:B------:R-:W-:-:S07]  /*2550*/  IMAD.IADD R33, R19, 0x1, -R0 ;  /* 0x0000000113217824 */ /* 0x000fce00078e0a00 */
.L_x_43:
[----:B------:R-:W-:Y:S01]  /*2560*/  MOV R24, 0x0 ;  /* 0x0000000000187802 */ /* 0x000fe20000000f00 */
[----:B------:R0:W-:Y:S01]  /*2570*/  STL.64 [R1], R18 ;  /* 0x0000001201007387 */ /* 0x0001e20000100a00 */
[----:B------:R-:W1:Y:S01]  /*2580*/  LDCU.64 UR4, c[0x4][0x8] ;  /* 0x01000100ff0477ac */ /* 0x000e620008000a00 */
[----:B------:R-:W-:Y:S01]  /*2590*/  IMAD.MOV.U32 R6, RZ, RZ, R38 ;  /* 0x000000ffff067224 */ /* 0x000fe200078e0026 */
[----:B------:R0:W2:Y:S01]  /*25a0*/  LDC.64 R8, c[0x4][R24] ;  /* 0x0100000018087b82 */ /* 0x0000a20000000a00 */
[----:B------:R0:W-:Y:S01]  /*25b0*/  STL [R1+0x8], R48 ;  /* 0x0000083001007387 */ /* 0x0001e20000100800 */
[----:B------:R-:W-:Y:S01]  /*25c0*/  IMAD.MOV.U32 R7, RZ, RZ, R2 ;  /* 0x000000ffff077224 */ /* 0x000fe200078e0002 */
[----:B-1----:R-:W-:Y:S01]  /*25d0*/  MOV R4, UR4 ;  /* 0x0000000400047c02 */ /* 0x002fe20008000f00 */
[----:B0-----:R-:W-:-:S07]  /*25e0*/  IMAD.U32 R5, RZ, RZ, UR5 ;  /* 0x00000005ff057e24 */ /* 0x001fce000f8e00ff */
[----:B------:R-:W-:-:S07]  /*25f0*/  LEPC R20, `(.L_x_23) ;  /* 0x000000001014794e */ /* 0x000fce0000000000 */
[----:B--2---:R-:W-:Y:S05]  /*2600*/  CALL.ABS.NOINC R8 ;  /* 0x0000000008007343 */ /* 0x004fea0003c00000 */
.L_x_23:
        /* <DEDUP_REMOVED lines=11> */
.L_x_24:
[----:B------:R-:W-:Y:S01]  /*26c0*/  IMAD.MOV.U32 R26, RZ, RZ, R16 ;  /* 0x000000ffff1a7224 */ /* 0x000fe200078e0010 */
[----:B------:R0:W-:Y:S01]  /*26d0*/  STL [R1+0x8], R48 ;  /* 0x0000083001007387 */ /* 0x0001e20000100800 */
[----:B------:R0:W1:Y:S01]  /*26e0*/  LDC.64 R8, c[0x4][R24] ;  /* 0x0100000018087b82 */ /* 0x0000620000000a00 */
[----:B------:R-:W2:Y:S01]  /*26f0*/  LDCU.64 UR4, c[0x4][0x18] ;  /* 0x01000300ff0477ac */ /* 0x000ea20008000a00 */
[----:B------:R-:W-:Y:S01]  /*2700*/  MOV R6, R38 ;  /* 0x0000002600067202 */ /* 0x000fe20000000f00 */
[----:B------:R0:W-:Y:S01]  /*2710*/  STL.64 [R1], R26 ;  /* 0x0000001a01007387 */ /* 0x0001e20000100a00 */
[----:B------:R-:W-:Y:S02]  /*2720*/  IMAD.MOV.U32 R7, RZ, RZ, R2 ;  /* 0x000000ffff077224 */ /* 0x000fe400078e0002 */
[----:B--2---:R-:W-:Y:S02]  /*2730*/  IMAD.U32 R4, RZ, RZ, UR4 ;  /* 0x00000004ff047e24 */ /* 0x004fe4000f8e00ff */
[----:B0-----:R-:W-:-:S07]  /*2740*/  IMAD.U32 R5, RZ, RZ, UR5 ;  /* 0x00000005ff057e24 */ /* 0x001fce000f8e00ff */
[----:B------:R-:W-:-:S07]  /*2750*/  LEPC R20, `(.L_x_25) ;  /* 0x000000001014794e */ /* 0x000fce0000000000 */
[----:B-1----:R-:W-:Y:S05]  /*2760*/  CALL.ABS.NOINC R8 ;  /* 0x0000000008007343 */ /* 0x002fea0003c00000 */
.L_x_25:
[----:B------:R-:W0:Y:S01]  /*2770*/  LDC R3, c[0x0][0x3b0] ;  /* 0x0000ec00ff037b82 */ /* 0x000e220000000800 */
[----:B------:R-:W-:Y:S01]  /*2780*/  IABS R9, R22 ;  /* 0x0000001600097213 */ /* 0x000fe20000000000 */
[----:B------:R-:W-:Y:S01]  /*2790*/  BSSY.RECONVERGENT B0, `(.L_x_26) ;  /* 0x000004b000007945 */ /* 0x000fe20003800200 */
[----:B------:R-:W-:Y:S02]  /*27a0*/  ISETP.GE.AND P1, PT, R22, RZ, PT ;  /* 0x000000ff1600720c */ /* 0x000fe40003f26270 */
[----:B0-----:R-:W-:Y:S02]  /*27b0*/  IABS R6, R3 ;  /* 0x0000000300067213 */ /* 0x001fe40000000000 */
[----:B------:R-:W-:Y:S02]  /*27c0*/  ISETP.NE.AND P2, PT, R3, RZ, PT ;  /* 0x000000ff0300720c */ /* 0x000fe40003f45270 */
[----:B------:R-:W0:Y:S08]  /*27d0*/  I2F.RP R0, R6 ;  /* 0x0000000600007306 */ /* 0x000e300000209400 */
[----:B0-----:R-:W0:Y:S02]  /*27e0*/  MUFU.RCP R0, R0 ;  /* 0x0000000000007308 */ /* 0x001e240000001000 */
[----:B0-----:R-:W-:-:S06]  /*27f0*/  VIADD R4, R0, 0xffffffe ;  /* 0x0ffffffe00047836 */ /* 0x001fcc0000000000 */
[----:B------:R0:W1:Y:S02]  /*2800*/  F2I.FTZ.U32.TRUNC.NTZ R5, R4 ;  /* 0x0000000400057305 */ /* 0x000064000021f000 */
[----:B0-----:R-:W-:Y:S02]  /*2810*/  HFMA2 R4, -RZ, RZ, 0, 0 ;  /* 0x00000000ff047431 */ /* 0x001fe400000001ff */
[----:B-1----:R-:W-:-:S04]  /*2820*/  IMAD.MOV R7, RZ, RZ, -R5 ;  /* 0x000000ffff077224 */ /* 0x002fc800078e0a05 */
        /* <DEDUP_REMOVED lines=10> */
[----:B------:R-:W-:Y:S02]  /*28d0*/  LOP3.LUT R0, RZ, R3, RZ, 0x33, !PT ;  /* 0x00000003ff007212 */ /* 0x000fe400078e33ff */
[----:B------:R-:W-:-:S04]  /*28e0*/  @!P1 IADD3 R5, PT, PT, -R5, RZ, RZ ;  /* 0x000000ff05059210 */ /* 0x000fc80007ffe1ff */
[----:B------:R-:W-:-:S04]  /*28f0*/  SEL R5, R0, R5, !P2 ;  /* 0x0000000500057207 */ /* 0x000fc80005000000 */
[----:B------:R-:W-:-:S04]  /*2900*/  ISETP.NE.AND P3, PT, R5, RZ, PT ;  /* 0x000000ff0500720c */ /* 0x000fc80003f65270 */
[----:B------:R-:W-:-:S09]  /*2910*/  P2R R24, PR, RZ, 0x8 ;  /* 0x00000008ff187803 */ /* 0x000fd20000000000 */
[----:B------:R-:W-:Y:S05]  /*2920*/  @P3 BRA `(.L_x_27) ;  /* 0x0000000000c43947 */ /* 0x000fea0003800000 */
[----:B------:R-:W0:Y:S01]  /*2930*/  LDC R8, c[0x0][0x3b4] ;  /* 0x0000ed00ff087b82 */ /* 0x000e220000000800 */
[----:B------:R-:W-:Y:S01]  /*2940*/  IMAD.MOV.U32 R4, RZ, RZ, RZ ;  /* 0x000000ffff047224 */ /* 0x000fe200078e00ff */
[----:B------:R-:W-:Y:S02]  /*2950*/  ISETP.GE.AND P3, PT, R31, RZ, PT ;  /* 0x000000ff1f00720c */ /* 0x000fe40003f66270 */
[----:B0-----:R-:W-:-:S04]  /*2960*/  IABS R10, R8 ;  /* 0x00000008000a7213 */ /* 0x001fc80000000000 */
[----:B------:R-:W0:Y:S08]  /*2970*/  I2F.RP R11, R10 ;  /* 0x0000000a000b7306 */ /* 0x000e300000209400 */
[----:B0-----:R-:W0:Y:S02]  /*2980*/  MUFU.RCP R11, R11 ;  /* 0x0000000b000b7308 */ /* 0x001e240000001000 */
[----:B0-----:R-:W-:-:S06]  /*2990*/  VIADD R12, R11, 0xffffffe ;  /* 0x0ffffffe0b0c7836 */ /* 0x001fcc0000000000 */
[----:B------:R-:W0:Y:S02]  /*29a0*/  F2I.FTZ.U32.TRUNC.NTZ R5, R12 ;  /* 0x0000000c00057305 */ /* 0x000e24000021f000 */
[----:B0-----:R-:W-:-:S04]  /*29b0*/  IMAD.MOV R13, RZ, RZ, -R5 ;  /* 0x000000ffff0d7224 */ /* 0x001fc800078e0a05 */
[----:B------:R-:W-:-:S04]  /*29c0*/  IMAD R13, R13, R10, RZ ;  /* 0x0000000a0d0d7224 */ /* 0x000fc800078e02ff */
[----:B------:R-:W-:Y:S01]  /*29d0*/  IMAD.HI.U32 R4, R5, R13, R4 ;  /* 0x0000000d05047227 */ /* 0x000fe200078e0004 */
[----:B------:R-:W-:-:S05]  /*29e0*/  IABS R5, R31 ;  /* 0x0000001f00057213 */ /* 0x000fca0000000000 */
[----:B------:R-:W-:-:S05]  /*29f0*/  IMAD.HI.U32 R4, R4, R5, RZ ;  /* 0x0000000504047227 */ /* 0x000fca00078e00ff */
[----:B------:R-:W-:-:S05]  /*2a00*/  IADD3 R11, PT, PT, -R4, RZ, RZ ;  /* 0x000000ff040b7210 */ /* 0x000fca0007ffe1ff */
[----:B------:R-:W-:Y:S01]  /*2a10*/  IMAD R5, R10, R11, R5 ;  /* 0x0000000b0a057224 */ /* 0x000fe200078e0205 */
[----:B------:R-:W-:-:S04]  /*2a20*/  LOP3.LUT R11, RZ, R8, RZ, 0x33, !PT ;  /* 0x00000008ff0b7212 */ /* 0x000fc800078e33ff */
[----:B------:R-:W-:-:S13]  /*2a30*/  ISETP.GT.U32.AND P1, PT, R10, R5, PT ;  /* 0x000000050a00720c */ /* 0x000fda0003f24070 */
[----:B------:R-:W-:-:S04]  /*2a40*/  @!P1 IMAD.IADD R5, R5, 0x1, -R10 ;  /* 0x0000000105059824 */ /* 0x000fc800078e0a0a */
[----:B------:R-:W-:Y:S01]  /*2a50*/  IMAD.IADD R12, R5, 0x1, -R10 ;  /* 0x00000001050c7824 */ /* 0x000fe200078e0a0a */
[----:B------:R-:W-:-:S04]  /*2a60*/  ISETP.GT.U32.AND P0, PT, R10, R5, PT ;  /* 0x000000050a00720c */ /* 0x000fc80003f04070 */
[----:B------:R-:W-:Y:S02]  /*2a70*/  SEL R12, R12, R5, !P0 ;  /* 0x000000050c0c7207 */ /* 0x000fe40004000000 */
[----:B------:R-:W-:-:S03]  /*2a80*/  ISETP.NE.AND P0, PT, R8, RZ, PT ;  /* 0x000000ff0800720c */ /* 0x000fc60003f05270 */
[----:B------:R-:W-:-:S05]  /*2a90*/  @!P3 IMAD.MOV R12, RZ, RZ, -R12 ;  /* 0x000000ffff0cb224 */ /* 0x000fca00078e0a0c */
[----:B------:R-:W-:-:S04]  /*2aa0*/  SEL R12, R11, R12, !P0 ;  /* 0x0000000c0b0c7207 */ /* 0x000fc80004000000 */
[----:B------:R-:W-:-:S13]  /*2ab0*/  ISETP.NE.AND P3, PT, R12, RZ, PT ;  /* 0x000000ff0c00720c */ /* 0x000fda0003f65270 */
[----:B------:R-:W-:Y:S05]  /*2ac0*/  @P3 BRA `(.L_x_27) ;  /* 0x00000000005c3947 */ /* 0x000fea0003800000 */
[----:B------:R-:W-:Y:S01]  /*2ad0*/  ISETP.GE.U32.AND P4, PT, R9, R6, PT ;  /* 0x000000060900720c */ /* 0x000fe20003f86070 */
[----:B------:R-:W0:Y:S01]  /*2ae0*/  LDCU.64 UR4, c[0x0][0x398] ;  /* 0x00007300ff0477ac */ /* 0x000e220008000a00 */
[----:B------:R-:W-:Y:S01]  /*2af0*/  LOP3.LUT R3, R22, R3, RZ, 0x3c, !PT ;  /* 0x0000000316037212 */ /* 0x000fe200078e3cff */
[----:B------:R-:W-:Y:S01]  /*2b00*/  @!P1 VIADD R4, R4, 0x1 ;  /* 0x0000000104049836 */ /* 0x000fe20000000000 */
[----:B------:R-:W-:Y:S01]  /*2b10*/  @!P5 IADD3 R7, PT, PT, R7, 0x1, RZ ;  /* 0x000000010707d810 */ /* 0x000fe20007ffe0ff */
[----:B------:R-:W1:Y:S01]  /*2b20*/  LDCU.64 UR6, c[0x0][0x3b8] ;  /* 0x00007700ff0677ac */ /* 0x000e620008000a00 */
[----:B------:R-:W-:Y:S02]  /*2b30*/  ISETP.GE.U32.AND P3, PT, R5, R10, PT ;  /* 0x0000000a0500720c */ /* 0x000fe40003f66070 */
[----:B------:R-:W-:Y:S02]  /*2b40*/  LOP3.LUT R8, R31, R8, RZ, 0x3c, !PT ;  /* 0x000000081f087212 */ /* 0x000fe400078e3cff */
[----:B------:R-:W-:-:S03]  /*2b50*/  ISETP.GE.AND P5, PT, R3, RZ, PT ;  /* 0x000000ff0300720c */ /* 0x000fc60003fa6270 */
[----:B------:R-:W-:Y:S01]  /*2b60*/  @P4 VIADD R7, R7, 0x1 ;  /* 0x0000000107074836 */ /* 0x000fe20000000000 */
[----:B------:R-:W-:-:S05]  /*2b70*/  ISETP.GE.AND P4, PT, R8, RZ, PT ;  /* 0x000000ff0800720c */ /* 0x000fca0003f86270 */
[----:B------:R-:W-:-:S04]  /*2b80*/  @P3 VIADD R4, R4, 0x1 ;  /* 0x0000000104043836 */ /* 0x000fc80000000000 */
[----:B------:R-:W-:-:S04]  /*2b90*/  @!P5 IADD3 R7, PT, PT, -R7, RZ, RZ ;  /* 0x000000ff0707d210 */ /* 0x000fc80007ffe1ff */
[----:B------:R-:W-:Y:S01]  /*2ba0*/  @!P4 IMAD.MOV R4, RZ, RZ, -R4 ;  /* 0x000000ffff04c224 */ /* 0x000fe200078e0a04 */
[----:B------:R-:W-:-:S04]  /*2bb0*/  SEL R0, R0, R7, !P2 ;  /* 0x0000000700007207 */ /* 0x000fc80005000000 */
[----:B------:R-:W-:Y:S01]  /*2bc0*/  SEL R4, R11, R4, !P0 ;  /* 0x000000040b047207 */ /* 0x000fe20004000000 */
[----:B0-----:R-:W-:-:S04]  /*2bd0*/  IMAD R3, R39, UR4, R0 ;  /* 0x0000000427037c24 */ /* 0x001fc8000f8e0200 */
[----:B------:R-:W-:-:S04]  /*2be0*/  IMAD R3, R3, UR5, R4 ;  /* 0x0000000503037c24 */ /* 0x000fc8000f8e0204 */
[----:B-1----:R-:W-:-:S04]  /*2bf0*/  IMAD R0, R3, UR6, R16 ;  /* 0x0000000603007c24 */ /* 0x002fc8000f8e0210 */
[----:B------:R-:W-:-:S04]  /*2c00*/  IMAD R5, R0, UR7, R27 ;  /* 0x0000000700057c24 */ /* 0x000fc8000f8e021b */
[----:B------:R-:W-:-:S06]  /*2c10*/  IMAD.WIDE R4, R5, 0x4, R42 ;  /* 0x0000000405047825 */ /* 0x000fcc00078e022a */
[----:B------:R-:W2:Y:S02]  /*2c20*/  LDG.E R5, desc[UR36][R4.64] ;  /* 0x0000002404057981 */ /* 0x000ea4000c1e1900 */
[----:B--2---:R-:W-:-:S07]  /*2c30*/  FADD R44, R44, R5 ;  /* 0x000000052c2c7221 */ /* 0x004fce0000000000 */
.L_x_27:
[----:B------:R-:W-:Y:S05]  /*2c40*/  BSYNC.RECONVERGENT B0 ;  /* 0x0000000000007941 */ /* 0x000fea0003800200 */
.L_x_26:
[----:B------:R-:W-:Y:S01]  /*2c50*/  MOV R8, 0x0 ;  /* 0x0000000000087802 */ /* 0x000fe20000000f00 */
[----:B------:R0:W-:Y:S01]  /*2c60*/  STL.64 [R1], R18 ;  /* 0x0000001201007387 */ /* 0x0001e20000100a00 */
[----:B------:R-:W1:Y:S01]  /*2c70*/  LDCU.64 UR4, c[0x4][0x8] ;  /* 0x01000100ff0477ac */ /* 0x000e620008000a00 */
[----:B------:R-:W-:Y:S01]  /*2c80*/  MOV R6, R38 ;  /* 0x0000002600067202 */ /* 0x000fe20000000f00 */
[----:B------:R-:W-:Y:S01]  /*2c90*/  IMAD.MOV.U32 R7, RZ, RZ, R2 ;  /* 0x000000ffff077224 */ /* 0x000fe200078e0002 */
[----:B------:R0:W-:Y:S01]  /*2ca0*/  STL [R1+0x8], R48 ;  /* 0x0000083001007387 */ /* 0x0001e20000100800 */
[----:B------:R-:W2:Y:S01]  /*2cb0*/  LDC.64 R8, c[0x4][R8] ;  /* 0x0100000008087b82 */ /* 0x000ea20000000a00 */
[----:B-1----:R-:W-:Y:S02]  /*2cc0*/  IMAD.U32 R4, RZ, RZ, UR4 ;  /* 0x00000004ff047e24 */ /* 0x002fe4000f8e00ff */
[----:B0-----:R-:W-:-:S07]  /*2cd0*/  IMAD.U32 R5, RZ, RZ, UR5 ;  /* 0x00000005ff057e24 */ /* 0x001fce000f8e00ff */
[----:B------:R-:W-:-:S07]  /*2ce0*/  LEPC R20, `(.L_x_28) ;  /* 0x000000001014794e */ /* 0x000fce0000000000 */
[----:B--2---:R-:W-:Y:S05]  /*2cf0*/  CALL.ABS.NOINC R8 ;  /* 0x0000000008007343 */ /* 0x004fea0003c00000 */
.L_x_28:
[----:B------:R-:W-:Y:S01]  /*2d00*/  IMAD.MOV.U32 R32, RZ, RZ, R22 ;  /* 0x000000ffff207224 */ /* 0x000fe200078e0016 */
[----:B------:R-:W-:Y:S01]  /*2d10*/  MOV R26, 0x0 ;  /* 0x00000000001a7802 */ /* 0x000fe20000000f00 */
[----:B------:R0:W-:Y:S01]  /*2d20*/  STL [R1+0x8], R48 ;  /* 0x0000083001007387 */ /* 0x0001e20000100800 */
[----:B------:R-:W1:Y:S01]  /*2d30*/  LDCU.64 UR4, c[0x4][0x10] ;  /* 0x01000200ff0477ac */ /* 0x000e620008000a00 */
[----:B------:R-:W-:Y:S01]  /*2d40*/  IMAD.MOV.U32 R6, RZ, RZ, R38 ;  /* 0x000000ffff067224 */ /* 0x000fe200078e0026 */
[----:B------:R0:W2:Y:S01]  /*2d50*/  LDC.64 R8, c[0x4][R26] ;  /* 0x010000001a087b82 */ /* 0x0000a20000000a00 */
[----:B------:R0:W-:Y:S01]  /*2d60*/  STL.64 [R1], R32 ;  /* 0x0000002001007387 */ /* 0x0001e20000100a00 */
[----:B------:R-:W-:Y:S02]  /*2d70*/  IMAD.MOV.U32 R7, RZ, RZ, R2 ;  /* 0x000000ffff077224 */ /* 0x000fe400078e0002 */
[----:B-1----:R-:W-:Y:S01]  /*2d80*/  IMAD.U32 R4, RZ, RZ, UR4 ;  /* 0x00000004ff047e24 */ /* 0x002fe2000f8e00ff */
[----:B0-----:R-:W-:-:S07]  /*2d90*/  MOV R5, UR5 ;  /* 0x0000000500057c02 */ /* 0x001fce0008000f00 */
[----:B------:R-:W-:-:S07]  /*2da0*/  LEPC R20, `(.L_x_29) ;  /* 0x000000001014794e */ /* 0x000fce0000000000 */
[----:B--2---:R-:W-:Y:S05]  /*2db0*/  CALL.ABS.NOINC R8 ;  /* 0x0000000008007343 */ /* 0x004fea0003c00000 */
.L_x_29:
[----:B------:R-:W-:Y:S01]  /*2dc0*/  VIADD R9, R27, 0x1 ;  /* 0x000000011b097836 */ /* 0x000fe20000000000 */
        /* <DEDUP_REMOVED lines=11> */
.L_x_30:
[----:B------:R-:W-:Y:S01]  /*2e80*/  ISETP.NE.AND P6, PT, R24, RZ, PT ;  /* 0x000000ff1800720c */ /* 0x000fe20003fc5270 */
[----:B------:R-:W-:-:S12]  /*2e90*/  BSSY.RECONVERGENT B0, `(.L_x_31) ;  /* 0x0000049000007945 */ /* 0x000fd80003800200 */
[----:B------:R-:W-:Y:S05]  /*2ea0*/  @P6 BRA `(.L_x_32) ;  /* 0x00000004001c6947 */ /* 0x000fea0003800000 */
[----:B------:R-:W0:Y:S01]  /*2eb0*/  LDC R0, c[0x0][0x3b4] ;  /* 0x0000ed00ff007b82 */ /* 0x000e220000000800 */
        /* <DEDUP_REMOVED lines=8> */
[----:B------:R-:W-:Y:S02]  /*2f40*/  IMAD R9, R4, R3, RZ ;  /* 0x0000000304097224 */ /* 0x000fe400078e02ff */
[----:B------:R-:W-:-:S04]  /*2f50*/  IMAD.MOV.U32 R4, RZ, RZ, RZ ;  /* 0x000000ffff047224 */ /* 0x000fc800078e00ff */
[----:B------:R-:W-:Y:S01]  /*2f60*/  IMAD.HI.U32 R9, R5, R9, R4 ;  /* 0x0000000905097227 */ /* 0x000fe200078e0004 */
[----:B------:R-:W-:-:S05]  /*2f70*/  IABS R4, R33 ;  /* 0x0000002100047213 */ /* 0x000fca0000000000 */
[----:B------:R-:W-:-:S05]  /*2f80*/  IMAD.HI.U32 R6, R9, R4, RZ ;  /* 0x0000000409067227 */ /* 0x000fca00078e00ff */
[----:B------:R-:W-:-:S05]  /*2f90*/  IADD3 R5, PT, PT, -R6, RZ, RZ ;  /* 0x000000ff06057210 */ /* 0x000fca0007ffe1ff */
[----:B------:R-:W-:-:S05]  /*2fa0*/  IMAD R4, R3, R5, R4 ;  /* 0x0000000503047224 */ /* 0x000fca00078e0204 */
        /* <DEDUP_REMOVED lines=12> */
[----:B------:R-:W-:Y:S01]  /*3070*/  IMAD.MOV.U32 R4, RZ, RZ, RZ ;  /* 0x000000ffff047224 */ /* 0x000fe200078e00ff */
[----:B------:R-:W-:Y:S01]  /*3080*/  LOP3.LUT R0, R33, R0, RZ, 0x3c, !PT ;  /* 0x0000000021007212 */ /* 0x000fe200078e3cff */
[----:B------:R-:W-:Y:S01]  /*3090*/  @!P5 VIADD R6, R6, 0x1 ;  /* 0x000000010606d836 */ /* 0x000fe20000000000 */
[----:B------:R-:W1:Y:S02]  /*30a0*/  LDCU.64 UR4, c[0x0][0x398] ;  /* 0x00007300ff0477ac */ /* 0x000e640008000a00 */
[----:B------:R-:W-:Y:S02]  /*30b0*/  ISETP.GE.AND P1, PT, R0, RZ, PT ;  /* 0x000000ff0000720c */ /* 0x000fe40003f26270 */
[----:B------:R-:W-:Y:S01]  /*30c0*/  IABS R0, R22 ;  /* 0x0000001600007213 */ /* 0x000fe20000000000 */
[----:B------:R-:W2:Y:S04]  /*30d0*/  LDCU.64 UR6, c[0x0][0x3b8] ;  /* 0x00007700ff0677ac */ /* 0x000ea80008000a00 */
[----:B------:R-:W-:-:S06]  /*30e0*/  @P3 VIADD R6, R6, 0x1 ;  /* 0x0000000106063836 */ /* 0x000fcc0000000000 */
[----:B------:R-:W-:Y:S01]  /*30f0*/  @!P1 IMAD.MOV R6, RZ, RZ, -R6 ;  /* 0x000000ffff069224 */ /* 0x000fe200078e0a06 */
[----:B0-----:R-:W-:-:S04]  /*3100*/  IABS R8, R9 ;  /* 0x0000000900087213 */ /* 0x001fc80000000000 */
[----:B------:R-:W-:Y:S01]  /*3110*/  SEL R6, R7, R6, !P0 ;  /* 0x0000000607067207 */ /* 0x000fe20004000000 */
[----:B------:R-:W0:Y:S08]  /*3120*/  I2F.RP R10, R8 ;  /* 0x00000008000a7306 */ /* 0x000e300000209400 */
[----:B0-----:R-:W0:Y:S02]  /*3130*/  MUFU.RCP R10, R10 ;  /* 0x0000000a000a7308 */ /* 0x001e240000001000 */
[----:B0-----:R-:W-:-:S06]  /*3140*/  IADD3 R5, PT, PT, R10, 0xffffffe, RZ ;  /* 0x0ffffffe0a057810 */ /* 0x001fcc0007ffe0ff */
[----:B------:R-:W0:Y:S02]  /*3150*/  F2I.FTZ.U32.TRUNC.NTZ R5, R5 ;  /* 0x0000000500057305 */ /* 0x000e24000021f000 */
[----:B0-----:R-:W-:-:S04]  /*3160*/  IMAD.MOV R3, RZ, RZ, -R5 ;  /* 0x000000ffff037224 */ /* 0x001fc800078e0a05 */
[----:B------:R-:W-:-:S04]  /*3170*/  IMAD R3, R3, R8, RZ ;  /* 0x0000000803037224 */ /* 0x000fc800078e02ff */
[----:B------:R-:W-:-:S06]  /*3180*/  IMAD.HI.U32 R3, R5, R3, R4 ;  /* 0x0000000305037227 */ /* 0x000fcc00078e0004 */
[----:B------:R-:W-:-:S04]  /*3190*/  IMAD.HI.U32 R3, R3, R0, RZ ;  /* 0x0000000003037227 */ /* 0x000fc800078e00ff */
[----:B------:R-:W-:-:S04]  /*31a0*/  IMAD.MOV R5, RZ, RZ, -R3 ;  /* 0x000000ffff057224 */ /* 0x000fc800078e0a03 */
[----:B------:R-:W-:Y:S01]  /*31b0*/  IMAD R5, R8, R5, R0 ;  /* 0x0000000508057224 */ /* 0x000fe200078e0200 */
[----:B------:R-:W-:-:S04]  /*31c0*/  LOP3.LUT R0, R22, R9, RZ, 0x3c, !PT ;  /* 0x0000000916007212 */ /* 0x000fc800078e3cff */
[----:B------:R-:W-:Y:S02]  /*31d0*/  ISETP.GT.U32.AND P4, PT, R8, R5, PT ;  /* 0x000000050800720c */ /* 0x000fe40003f84070 */
[----:B------:R-:W-:-:S11]  /*31e0*/  ISETP.GE.AND P5, PT, R0, RZ, PT ;  /* 0x000000ff0000720c */ /* 0x000fd60003fa6270 */
[-C--:B------:R-:W-:Y:S01]  /*31f0*/  @!P4 IADD3 R5, PT, PT, R5, -R8.reuse, RZ ;  /* 0x800000080505c210 */ /* 0x080fe20007ffe0ff */
[----:B------:R-:W-:Y:S01]  /*3200*/  @!P4 VIADD R3, R3, 0x1 ;  /* 0x000000010303c836 */ /* 0x000fe20000000000 */
[----:B------:R-:W-:Y:S02]  /*3210*/  ISETP.NE.AND P4, PT, R9, RZ, PT ;  /* 0x000000ff0900720c */ /* 0x000fe40003f85270 */
[----:B------:R-:W-:-:S13]  /*3220*/  ISETP.GE.U32.AND P2, PT, R5, R8, PT ;  /* 0x000000080500720c */ /* 0x000fda0003f46070 */
[----:B------:R-:W-:-:S05]  /*3230*/  @P2 VIADD R3, R3, 0x1 ;  /* 0x0000000103032836 */ /* 0x000fca0000000000 */
[----:B------:R-:W-:-:S05]  /*3240*/  MOV R0, R3 ;  /* 0x0000000300007202 */ /* 0x000fca0000000f00 */
[----:B------:R-:W-:Y:S01]  /*3250*/  @!P5 IMAD.MOV R0, RZ, RZ, -R0 ;  /* 0x000000ffff00d224 */ /* 0x000fe200078e0a00 */
        /* <DEDUP_REMOVED lines=12> */
.L_x_32:
[----:B------:R-:W-:Y:S05]  /*3320*/  BSYNC.RECONVERGENT B0 ;  /* 0x0000000000007941 */ /* 0x000fea0003800200 */
.L_x_31:
[----:B------:R-:W-:Y:S01]  /*3330*/  MOV R8, 0x0 ;  /* 0x0000000000087802 */ /* 0x000fe20000000f00 */
[----:B------:R0:W-:Y:S01]  /*3340*/  STL.64 [R1], R18 ;  /* 0x0000001201007387 */ /* 0x0001e20000100a00 */
[----:B------:R-:W1:Y:S01]  /*3350*/  LDCU.64 UR4, c[0x4][0x8] ;  /* 0x01000100ff0477ac */ /* 0x000e620008000a00 */
[----:B------:R-:W-:Y:S02]  /*3360*/  IMAD.MOV.U32 R6, RZ, RZ, R38 ;  /* 0x000000ffff067224 */ /* 0x000fe400078e0026 */
[----:B------:R0:W-:Y:S01]  /*3370*/  STL [R1+0x8], R48 ;  /* 0x0000083001007387 */ /* 0x0001e20000100800 */
[----:B------:R-:W2:Y:S01]  /*3380*/  LDC.64 R8, c[0x4][R8] ;  /* 0x0100000008087b82 */ /* 0x000ea20000000a00 */
[----:B------:R-:W-:Y:S01]  /*3390*/  IMAD.MOV.U32 R7, RZ, RZ, R2 ;  /* 0x000000ffff077224 */ /* 0x000fe200078e0002 */
[----:B-1----:R-:W-:Y:S01]  /*33a0*/  MOV R4, UR4 ;  /* 0x0000000400047c02 */ /* 0x002fe20008000f00 */
[----:B0-----:R-:W-:-:S07]  /*33b0*/  IMAD.U32 R5, RZ, RZ, UR5 ;  /* 0x00000005ff057e24 */ /* 0x001fce000f8e00ff */
[----:B------:R-:W-:-:S07]  /*33c0*/  LEPC R20, `(.L_x_33) ;  /* 0x000000001014794e */ /* 0x000fce0000000000 */
[----:B--2---:R-:W-:Y:S05]  /*33d0*/  CALL.ABS.NOINC R8 ;  /* 0x0000000008007343 */ /* 0x004fea0003c00000 */
.L_x_33:
[----:B------:R-:W-:Y:S01]  /*33e0*/  MOV R34, R22 ;  /* 0x0000001600227202 */ /* 0x000fe20000000f00 */
[----:B------:R0:W-:Y:S01]  /*33f0*/  STL [R1+0x8], R48 ;  /* 0x0000083001007387 */ /* 0x0001e20000100800 */
[----:B------:R-:W-:Y:S01]  /*3400*/  MOV R26, 0x0 ;  /* 0x00000000001a7802 */ /* 0x000fe20000000f00 */
[----:B------:R-:W1:Y:S01]  /*3410*/  LDCU.64 UR4, c[0x4][0x10] ;  /* 0x01000200ff0477ac */ /* 0x000e620008000a00 */
[----:B------:R-:W-:Y:S01]  /*3420*/  IMAD.MOV.U32 R6, RZ, RZ, R38 ;  /* 0x000000ffff067224 */ /* 0x000fe200078e0026 */
[----:B------:R0:W-:Y:S01]  /*3430*/  STL.64 [R1], R34 ;  /* 0x0000002201007387 */ /* 0x0001e20000100a00 */
[----:B------:R0:W2:Y:S01]  /*3440*/  LDC.64 R8, c[0x4][R26] ;  /* 0x010000001a087b82 */ /* 0x0000a20000000a00 */
[----:B------:R-:W-:Y:S01]  /*3450*/  MOV R7, R2 ;  /* 0x0000000200077202 */ /* 0x000fe20000000f00 */
[----:B-1----:R-:W-:Y:S02]  /*3460*/  IMAD.U32 R4, RZ, RZ, UR4 ;  /* 0x00000004ff047e24 */ /* 0x002fe4000f8e00ff */
[----:B0-----:R-:W-:-:S07]  /*3470*/  IMAD.U32 R5, RZ, RZ, UR5 ;  /* 0x00000005ff057e24 */ /* 0x001fce000f8e00ff */
[----:B------:R-:W-:-:S07]  /*3480*/  LEPC R20, `(.L_x_34) ;  /* 0x000000001014794e */ /* 0x000fce0000000000 */
[----:B--2---:R-:W-:Y:S05]  /*3490*/  CALL.ABS.NOINC R8 ;  /* 0x0000000008007343 */ /* 0x004fea0003c00000 */
.L_x_34:
[----:B------:R-:W-:Y:S01]  /*34a0*/  VIADD R9, R27, 0x2 ;  /* 0x000000021b097836 */ /* 0x000fe20000000000 */
[----:B------:R0:W-:Y:S01]  /*34b0*/  STL [R1+0x8], R48 ;  /* 0x0000083001007387 */ /* 0x0001e20000100800 */
[----:B------:R-:W-:Y:S01]  /*34c0*/  IMAD.MOV.U32 R8, RZ, RZ, R16 ;  /* 0x000000ffff087224 */ /* 0x000fe200078e0010 */
[----:B------:R0:W1:Y:S01]  /*34d0*/  LDC.64 R10, c[0x4][R26] ;  /* 0x010000001a0a7b82 */ /* 0x0000620000000a00 */
[----:B------:R-:W2:Y:S01]  /*34e0*/  LDCU.64 UR4, c[0x4][0x18] ;  /* 0x01000300ff0477ac */ /* 0x000ea20008000a00 */
[----:B------:R-:W-:Y:S02]  /*34f0*/  IMAD.MOV.U32 R6, RZ, RZ, R38 ;  /* 0x000000ffff067224 */ /* 0x000fe400078e0026 */
[----:B------:R0:W-:Y:S01]  /*3500*/  STL.64 [R1], R8 ;  /* 0x0000000801007387 */ /* 0x0001e20000100a00 */
[----:B------:R-:W-:Y:S02]  /*3510*/  IMAD.MOV.U32 R7, RZ, RZ, R2 ;  /* 0x000000ffff077224 */ /* 0x000fe400078e0002 */
[----:B--2---:R-:W-:Y:S01]  /*3520*/  IMAD.U32 R4, RZ, RZ, UR4 ;  /* 0x00000004ff047e24 */ /* 0x004fe2000f8e00ff */
[----:B0-----:R-:W-:-:S07]  /*3530*/  MOV R5, UR5 ;  /* 0x0000000500057c02 */ /* 0x001fce0008000f00 */
[----:B------:R-:W-:-:S07]  /*3540*/  LEPC R20, `(.L_x_35) ;  /* 0x000000001014794e */ /* 0x000fce0000000000 */
[----:B-1----:R-:W-:Y:S05]  /*3550*/  CALL.ABS.NOINC R10 ;  /* 0x000000000a007343 */ /* 0x002fea0003c00000 */
.L_x_35:
        /* <DEDUP_REMOVED lines=11> */
[----:B0-----:R-:W-:-:S05]  /*3610*/  IADD3 R4, PT, PT, RZ, -R5, RZ ;  /* 0x80000005ff047210 */ /* 0x001fca0007ffe0ff */
[----:B------:R-:W-:Y:S02]  /*3620*/  IMAD R9, R4, R3, RZ ;  /* 0x0000000304097224 */ /* 0x000fe400078e02ff */
[----:B------:R-:W-:-:S04]  /*3630*/  IMAD.MOV.U32 R4, RZ, RZ, RZ ;  /* 0x000000ffff047224 */ /* 0x000fc800078e00ff */
[----:B------:R-:W-:Y:S01]  /*3640*/  IMAD.HI.U32 R9, R5, R9, R4 ;  /* 0x0000000905097227 */ /* 0x000fe200078e0004 */
[----:B------:R-:W-:-:S05]  /*3650*/  IABS R4, R35 ;  /* 0x0000002300047213 */ /* 0x000fca0000000000 */
        /* <DEDUP_REMOVED lines=15> */
[----:B------:R-:W-:Y:S01]  /*3750*/  HFMA2 R4, -RZ, RZ, 0, 0 ;  /* 0x00000000ff047431 */ /* 0x000fe200000001ff */
        /* <DEDUP_REMOVED lines=12> */
[----:B0-----:R-:W-:-:S06]  /*3820*/  VIADD R5, R10, 0xffffffe ;  /* 0x0ffffffe0a057836 */ /* 0x001fcc0000000000 */
        /* <DEDUP_REMOVED lines=10> */
[----:B------:R-:W-:Y:S01]  /*38d0*/  @!P4 IMAD.IADD R5, R5, 0x1, -R8 ;  /* 0x000000010505c824 */ /* 0x000fe200078e0a08 */
[----:B------:R-:W-:Y:S02]  /*38e0*/  @!P4 IADD3 R3, PT, PT, R3, 0x1, RZ ;  /* 0x000000010303c810 */ /* 0x000fe40007ffe0ff */
[----:B------:R-:W-:Y:S02]  /*38f0*/  ISETP.NE.AND P4, PT, R9, RZ, PT ;  /* 0x000000ff0900720c */ /* 0x000fe40003f85270 */
[----:B------:R-:W-:-:S13]  /*3900*/  ISETP.GE.U32.AND P2, PT, R5, R8, PT ;  /* 0x000000080500720c */ /* 0x000fda0003f46070 */
[----:B------:R-:W-:-:S04]  /*3910*/  @P2 VIADD R3, R3, 0x1 ;  /* 0x0000000103032836 */ /* 0x000fc80000000000 */
[----:B------:R-:W-:-:S05]  /*3920*/  IMAD.MOV.U32 R0, RZ, RZ, R3 ;  /* 0x000000ffff007224 */ /* 0x000fca00078e0003 */
[----:B------:R-:W-:Y:S02]  /*3930*/  @!P5 IADD3 R0, PT, PT, -R0, RZ, RZ ;  /* 0x000000ff0000d210 */ /* 0x000fe40007ffe1ff */
        /* <DEDUP_REMOVED lines=12> */
.L_x_37:
[----:B------:R-:W-:Y:S05]  /*3a00*/  BSYNC.RECONVERGENT B0 ;  /* 0x0000000000007941 */ /* 0x000fea0003800200 */
.L_x_36:
        /* <DEDUP_REMOVED lines=11> */
.L_x_38:
        /* <DEDUP_REMOVED lines=12> */
.L_x_39:
        /* <DEDUP_REMOVED lines=12> */
.L_x_40:
        /* <DEDUP_REMOVED lines=33> */
[----:B------:R-:W1:Y:S01]  /*3e50*/  LDCU.64 UR4, c[0x0][0x398] ;  /* 0x00007300ff0477ac */ /* 0x000e620008000a00 */
[----:B------:R-:W-:Y:S02]  /*3e60*/  @!P0 VIADD R6, R6, 0x1 ;  /* 0x0000000106068836 */ /* 0x000fe40000000000 */
[----:B------:R-:W-:Y:S01]  /*3e70*/  ISETP.GE.AND P2, PT, R0, RZ, PT ;  /* 0x000000ff0000720c */ /* 0x000fe20003f46270 */
[----:B------:R-:W2:Y:S01]  /*3e80*/  LDCU.64 UR6, c[0x0][0x3b8] ;  /* 0x00007700ff0677ac */ /* 0x000ea20008000a00 */
[----:B------:R-:W-:-:S05]  /*3e90*/  IABS R0, R22 ;  /* 0x0000001600007213 */ /* 0x000fca0000000000 */
        /* <DEDUP_REMOVED lines=36> */
.L_x_42:
[----:B------:R-:W-:Y:S05]  /*40e0*/  BSYNC.RECONVERGENT B0 ;  /* 0x0000000000007941 */ /* 0x000fea0003800200 */
.L_x_41:
[----:B------:R-:W0:Y:S01]  /*40f0*/  LDCU UR4, c[0x0][0x3ac] ;  /* 0x00007580ff0477ac */ /* 0x000e220008000800 */
[----:B------:R-:W-:-:S04]  /*4100*/  IADD3 R27, PT, PT, R27, 0x4, RZ ;  /* 0x000000041b1b7810 */ /* 0x000fc80007ffe0ff */
[----:B------:R-:W-:Y:S01]  /*4110*/  ISETP.NE.AND P0, PT, R27, R40, PT ;  /* 0x000000281b00720c */ /* 0x000fe20003f05270 */
[----:B0-----:R-:W-:-:S04]  /*4120*/  IMAD R0, RZ, RZ, -UR4 ;  /* 0x80000004ff007e24 */ /* 0x001fc8000f8e02ff */
[C---:B------:R-:W-:Y:S01]  /*4130*/  IMAD R33, R0.reuse, 0x4, R33 ;  /* 0x0000000400217824 */ /* 0x040fe200078e0221 */
[C---:B------:R-:W-:Y:S01]  /*4140*/  LEA R35, R0.reuse, R35, 0x2 ;  /* 0x0000002300237211 */ /* 0x040fe200078e10ff */
[C---:B------:R-:W-:Y:S02]  /*4150*/  IMAD R37, R0.reuse, 0x4, R37 ;  /* 0x0000000400257824 */ /* 0x040fe400078e0225 */
[----:B------:R-:W-:-:S04]  /*4160*/  IMAD R31, R0, 0x4, R31 ;  /* 0x00000004001f7824 */ /* 0x000fc800078e021f */
[----:B------:R-:W-:Y:S05]  /*4170*/  @P0 BRA `(.L_x_43) ;  /* 0xffffffe000f80947 */ /* 0x000fea000383ffff */
.L_x_7:
[----:B------:R-:W-:Y:S05]  /*4180*/  BSYNC.RECONVERGENT B7 ;  /* 0x0000000000077941 */ /* 0x000fea0003800200 */
.L_x_6:
[----:B------:R-:W-:-:S04]  /*4190*/  IADD3 R16, PT, PT, R16, 0x1, RZ ;  /* 0x0000000110107810 */ /* 0x000fc80007ffe0ff */
[----:B------:R-:W-:-:S13]  /*41a0*/  ISETP.NE.AND P0, PT, R16, R41, PT ;  /* 0x000000291000720c */ /* 0x000fda0003f05270 */
[----:B------:R-:W-:Y:S05]  /*41b0*/  @P0 BRA `(.L_x_44) ;  /* 0xffffffcc00500947 */ /* 0x000fea000383ffff */
.L_x_5:
[----:B------:R-:W-:Y:S05]  /*41c0*/  BSYNC.RECONVERGENT B8 ;  /* 0x0000000000087941 */ /* 0x000fea0003800200 */
.L_x_4:
[----:B------:R-:W0:Y:S01]  /*41d0*/  LDCU UR4, c[0x0][0x388] ;  /* 0x00007100ff0477ac */ /* 0x000e220008000800 */
[----:B------:R-:W-:-:S04]  /*41e0*/  IMAD.WIDE R50, R45, 0x4, R50 ;  /* 0x000000042d327825 */ /* 0x000fc800078e0232 */
[----:B-1----:R-:W-:-:S04]  /*41f0*/  IMAD.WIDE R4, R48, 0x4, R50 ;  /* 0x0000000430047825 */ /* 0x002fc800078e0232 */
[----:B------:R-:W-:Y:S01]  /*4200*/  VIADD R48, R48, UR38 ;  /* 0x0000002630307c36 */ /* 0x000fe20008000000 */
[----:B------:R1:W-:Y:S04]  /*4210*/  STG.E desc[UR36][R4.64], R44 ;  /* 0x0000002c04007986 */ /* 0x0003e8000c101924 */
[----:B0-----:R-:W-:-:S13]  /*4220*/  ISETP.GE.AND P0, PT, R48, UR4, PT ;  /* 0x0000000430007c0c */ /* 0x001fda000bf06270 */
[----:B-1----:R-:W-:Y:S05]  /*4230*/  @!P0 BRA `(.L_x_45) ;  /* 0xffffffbc00d88947 */ /* 0x002fea000383ffff */
[----:B------:R-:W-:Y:S05]  /*4240*/  EXIT ;  /* 0x000000000000794d */ /* 0x000fea0003800000 */
.L_x_46:
[----:B------:R-:W-:-:S00]  /*4250*/  BRA `(.L_x_46) ;  /* 0xfffffffc00fc7947 */ /* 0x000fc0000383ffff */
[----:B------:R-:W-:-:S00]  /*4260*/  NOP ;  /* 0x0000000000007918 */ /* 0x000fc00000000000 */
        /* <DEDUP_REMOVED lines=9> */
.L_x_61:


//--------------------- .text.im2col              --------------------------
	.section	.text.im2col,"ax",@progbits
	.align	128
        .global         im2col
        .type           im2col,@function
        .size           im2col,(.L_x_62 - im2col)
        .other          im2col,@"STO_CUDA_ENTRY STV_DEFAULT"
im2col:
.text.im2col:
[----:B------:R-:W-:Y:S01]  /*0000*/  LDC R1, c[0x0][0x37c] ;  /* 0x0000df00ff017b82 */ /* 0x000fe20000000800 */
[----:B------:R-:W0:Y:S01]  /*0010*/  S2R R0, SR_CTAID.X ;  /* 0x0000000000007919 */ /* 0x000e220000002500 */
[----:B------:R-:W0:Y:S01]  /*0020*/  LDCU UR8, c[0x0][0x360] ;  /* 0x00006c00ff0877ac */ /* 0x000e220008000800 */
[----:B------:R-:W0:Y:S01]  /*0030*/  S2R R3, SR_TID.X ;  /* 0x0000000000037919 */ /* 0x000e220000002100 */
[----:B------:R-:W1:Y:S01]  /*0040*/  LDCU UR4, c[0x0][0x388] ;  /* 0x00007100ff0477ac */ /* 0x000e620008000800 */
[----:B0-----:R-:W-:-:S05]  /*0050*/  IMAD R0, R0, UR8, R3 ;  /* 0x0000000800007c24 */ /* 0x001fca000f8e0203 */
[----:B-1----:R-:W-:-:S13]  /*0060*/  ISETP.GE.AND P0, PT, R0, UR4, PT ;  /* 0x0000000400007c0c */ /* 0x002fda000bf06270 */
[----:B------:R-:W-:Y:S05]  /*0070*/  @P0 EXIT ;  /* 0x000000000000094d */ /* 0x000fea0003800000 */
[----:B------:R-:W0:Y:S02]  /*0080*/  LDC.64 R2, c[0x0][0x398] ;  /* 0x0000e600ff027b82 */ /* 0x000e240000000a00 */
[----:B0-----:R-:W-:-:S04]  /*0090*/  VIMNMX R2, PT, PT, R2, R3, PT ;  /* 0x0000000302027248 */ /* 0x001fc80003fe0100 */
[----:B------:R-:W-:-:S13]  /*00a0*/  ISETP.GE.AND P0, PT, R2, 0x1, PT ;  /* 0x000000010200780c */ /* 0x000fda0003f06270 */
[----:B------:R-:W-:Y:S05]  /*00b0*/  @!P0 EXIT ;  /* 0x000000000000894d */ /* 0x000fea0003800000 */
[----:B------:R-:W0:Y:S01]  /*00c0*/  LDC.64 R4, c[0x0][0x3b8] ;  /* 0x0000ee00ff047b82 */ /* 0x000e220000000a00 */
[----:B------:R-:W1:Y:S01]  /*00d0*/  LDCU.64 UR14, c[0x0][0x380] ;  /* 0x00007000ff0e77ac */ /* 0x000e620008000a00 */
[----:B------:R-:W2:Y:S06]  /*00e0*/  LDCU.64 UR12, c[0x0][0x3c0] ;  /* 0x00007800ff0c77ac */ /* 0x000eac0008000a00 */
[----:B------:R-:W3:Y:S01]  /*00f0*/  S2UR UR6, SR_CTAID.Y ;  /* 0x00000000000679c3 */ /* 0x000ee20000002600 */
[----:B------:R-:W3:Y:S01]  /*0100*/  LDCU UR4, c[0x0][0x3c8] ;  /* 0x00007900ff0477ac */ /* 0x000ee20008000800 */
[----:B------:R-:W4:Y:S01]  /*0110*/  LDCU UR5, c[0x0][0x370] ;  /* 0x00006e00ff0577ac */ /* 0x000f220008000800 */
[----:B------:R-:W5:Y:S01]  /*0120*/  LDCU UR7, c[0x0][0x3cc] ;  /* 0x00007980ff0777ac */ /* 0x000f620008000800 */
[----:B-1----:R-:W-:-:S02]  /*0130*/  IMAD.U32 R3, RZ, RZ, UR14 ;  /* 0x0000000eff037e24 */ /* 0x002fc4000f8e00ff */
[----:B------:R-:W-:Y:S01]  /*0140*/  IMAD.U32 R2, RZ, RZ, UR15 ;  /* 0x0000000fff027e24 */ /* 0x000fe2000f8e00ff */
[----:B------:R-:W1:Y:S01]  /*0150*/  LDCU.64 UR10, c[0x0][0x358] ;  /* 0x00006b00ff0a77ac */ /* 0x000e620008000a00 */
[----:B--2---:R-:W-:Y:S02]  /*0160*/  IMAD.U32 R22, RZ, RZ, UR12 ;  /* 0x0000000cff167e24 */ /* 0x004fe4000f8e00ff */
[----:B0-----:R-:W-:Y:S01]  /*0170*/  IMAD R4, R5, R4, RZ ;  /* 0x0000000405047224 */ /* 0x001fe200078e02ff */
[----:B------:R-:W0:Y:S01]  /*0180*/  LDCU UR16, c[0x0][0x394] ;  /* 0x00007280ff1077ac */ /* 0x000e220008000800 */
[----:B------:R-:W-:Y:S01]  /*0190*/  IMAD.U32 R23, RZ, RZ, UR13 ;  /* 0x0000000dff177e24 */ /* 0x000fe2000f8e00ff */
[----:B----4-:R-:W-:Y:S02]  /*01a0*/  UIMAD UR5, UR8, UR5, URZ ;  /* 0x00000005080572a4 */ /* 0x010fe4000f8e02ff */
[----:B---3--:R-:W-:Y:S02]  /*01b0*/  UIMAD UR4, UR6, UR4, URZ ;  /* 0x00000004060472a4 */ /* 0x008fe4000f8e02ff */
[----:B-1---5:R-:W-:-:S12]  /*01c0*/  UIMAD UR6, UR6, UR7, URZ ;  /* 0x00000007060672a4 */ /* 0x022fd8000f8e02ff */
.L_x_59:
[----:B------:R-:W1:Y:S01]  /*01d0*/  LDC R5, c[0x0][0x3bc] ;  /* 0x0000ef00ff057b82 */ /* 0x000e620000000800 */
[----:B------:R-:W-:Y:S01]  /*01e0*/  IABS R10, R0 ;  /* 0x00000000000a7213 */ /* 0x000fe20000000000 */
[----:B--2---:R-:W2:Y:S01]  /*01f0*/  LDCU UR9, c[0x0][0x3b8] ;  /* 0x00007700ff0977ac */ /* 0x004ea20008000800 */
[----:B---3--:R-:W3:Y:S05]  /*0200*/  LDCU.64 UR12, c[0x0][0x390] ;  /* 0x00007200ff0c77ac */ /* 0x008eea0008000a00 */
[----:B----4-:R-:W4:Y:S01]  /*0210*/  LDC R11, c[0x0][0x3b8] ;  /* 0x0000ee00ff0b7b82 */ /* 0x010f220000000800 */
[----:B------:R-:W5:Y:S01]  /*0220*/  LDCU UR7, c[0x0][0x3b4] ;  /* 0x00007680ff0777ac */ /* 0x000f620008000800 */
[----:B------:R-:W5:Y:S06]  /*0230*/  LDCU UR8, c[0x0][0x3a4] ;  /* 0x00007480ff0877ac */ /* 0x000f6c0008000800 */
[----:B0-----:R-:W0:Y:S01]  /*0240*/  LDC.64 R24, c[0x0][0x398] ;  /* 0x0000e600ff187b82 */ /* 0x001e220000000a00 */
[----:B-1----:R-:W-:-:S07]  /*0250*/  IABS R12, R5 ;  /* 0x00000005000c7213 */ /* 0x002fce0000000000 */
[----:B------:R-:W1:Y:S01]  /*0260*/  LDC R18, c[0x0][0x3b4] ;  /* 0x0000ed00ff127b82 */ /* 0x000e620000000800 */
[----:B------:R-:W2:Y:S01]  /*0270*/  I2F.RP R8, R12 ;  /* 0x0000000c00087306 */ /* 0x000ea20000209400 */
[----:B----4-:R-:W-:Y:S01]  /*0280*/  IABS R14, R11 ;  /* 0x0000000b000e7213 */ /* 0x010fe20000000000 */
[----:B-----5:R-:W-:Y:S02]  /*0290*/  UIMAD UR14, UR7, 0x3, -UR8 ;  /* 0x00000003070e78a4 */ /* 0x020fe4000f8e0a08 */
[----:B------:R-:W-:Y:S01]  /*02a0*/  ULEA UR15, UR7, -UR8, 0x2 ;  /* 0x80000008070f7291 */ /* 0x000fe2000f8e10ff */
[----:B0-----:R-:W-:-:S03]  /*02b0*/  IMAD R24, R24, R25, RZ ;  /* 0x0000001918187224 */ /* 0x001fc600078e02ff */
[----:B--2---:R-:W0:Y:S02]  /*02c0*/  MUFU.RCP R8, R8 ;  /* 0x0000000800087308 */ /* 0x004e240000001000 */
[----:B0-----:R-:W-:Y:S01]  /*02d0*/  VIADD R6, R8, 0xffffffe ;  /* 0x0ffffffe08067836 */ /* 0x001fe20000000000 */
[----:B------:R-:W-:-:S05]  /*02e0*/  LOP3.LUT R8, R0, R5, RZ, 0x3c, !PT ;  /* 0x0000000500087212 */ /* 0x000fca00078e3cff */
[----:B------:R0:W2:Y:S01]  /*02f0*/  F2I.FTZ.U32.TRUNC.NTZ R7, R6 ;  /* 0x0000000600077305 */ /* 0x0000a2000021f000 */
[----:B------:R-:W-:Y:S01]  /*0300*/  ISETP.GE.AND P2, PT, R8, RZ, PT ;  /* 0x000000ff0800720c */ /* 0x000fe20003f46270 */
[----:B0-----:R-:W-:Y:S02]  /*0310*/  IMAD.MOV.U32 R6, RZ, RZ, RZ ;  /* 0x000000ffff067224 */ /* 0x001fe400078e00ff */
[----:B--2---:R-:W-:-:S04]  /*0320*/  IMAD.MOV R9, RZ, RZ, -R7 ;  /* 0x000000ffff097224 */ /* 0x004fc800078e0a07 */
[----:B------:R-:W-:-:S04]  /*0330*/  IMAD R9, R9, R12, RZ ;  /* 0x0000000c09097224 */ /* 0x000fc800078e02ff */
[----:B------:R-:W-:Y:S02]  /*0340*/  IMAD.HI.U32 R7, R7, R9, R6 ;  /* 0x0000000907077227 */ /* 0x000fe400078e0006 */
[----:B------:R-:W0:Y:S04]  /*0350*/  I2F.RP R9, R14 ;  /* 0x0000000e00097306 */ /* 0x000e280000209400 */
[----:B------:R-:W-:-:S04]  /*0360*/  IMAD.HI.U32 R6, R7, R10, RZ ;  /* 0x0000000a07067227 */ /* 0x000fc800078e00ff */
[----:B------:R-:W-:-:S04]  /*0370*/  IMAD.MOV R7, RZ, RZ, -R6 ;  /* 0x000000ffff077224 */ /* 0x000fc800078e0a06 */
[C---:B------:R-:W-:Y:S01]  /*0380*/  IMAD R7, R12.reuse, R7, R10 ;  /* 0x000000070c077224 */ /* 0x040fe200078e020a */
[----:B0-----:R-:W0:Y:S04]  /*0390*/  MUFU.RCP R9, R9 ;  /* 0x0000000900097308 */ /* 0x001e280000001000 */
[----:B------:R-:W-:-:S13]  /*03a0*/  ISETP.GT.U32.AND P1, PT, R12, R7, PT ;  /* 0x000000070c00720c */ /* 0x000fda0003f24070 */
[----:B------:R-:W-:Y:S02]  /*03b0*/  @!P1 IMAD.IADD R7, R7, 0x1, -R12 ;  /* 0x0000000107079824 */ /* 0x000fe400078e0a0c */
[----:B0-----:R-:W-:Y:S02]  /*03c0*/  VIADD R10, R9, 0xffffffe ;  /* 0x0ffffffe090a7836 */ /* 0x001fe40000000000 */
[----:B------:R-:W-:Y:S01]  /*03d0*/  @!P1 VIADD R6, R6, 0x1 ;  /* 0x0000000106069836 */ /* 0x000fe20000000000 */
[----:B------:R-:W-:Y:S02]  /*03e0*/  ISETP.GE.U32.AND P0, PT, R7, R12, PT ;  /* 0x0000000c0700720c */ /* 0x000fe40003f06070 */
[----:B------:R0:W2:Y:S01]  /*03f0*/  F2I.FTZ.U32.TRUNC.NTZ R7, R10 ;  /* 0x0000000a00077305 */ /* 0x0000a2000021f000 */
[----:B------:R-:W-:Y:S01]  /*0400*/  ISETP.NE.AND P1, PT, R5, RZ, PT ;  /* 0x000000ff0500720c */ /* 0x000fe20003f25270 */
[----:B0-----:R-:W-:Y:S01]  /*0410*/  IMAD R10, R24, UR9, RZ ;  /* 0x00000009180a7c24 */ /* 0x001fe2000f8e02ff */
[----:B------:R-:W-:-:S08]  /*0420*/  UIADD3 UR9, UPT, UPT, UR7, -UR8, URZ ;  /* 0x8000000807097290 */ /* 0x000fd0000fffe0ff */
[----:B------:R-:W-:Y:S01]  /*0430*/  @P0 IADD3 R6, PT, PT, R6, 0x1, RZ ;  /* 0x0000000106060810 */ /* 0x000fe20007ffe0ff */
[----:B------:R-:W-:Y:S02]  /*0440*/  UIMAD UR7, UR7, 0x5, -UR8 ;  /* 0x00000005070778a4 */ /* 0x000fe4000f8e0a08 */
[----:B------:R-:W-:Y:S01]  /*0450*/  USHF.R.S32.HI UR8, URZ, 0x1f, UR4 ;  /* 0x0000001fff087899 */ /* 0x000fe20008011404 */
[----:B--2---:R-:W-:Y:S02]  /*0460*/  IMAD.MOV R9, RZ, RZ, -R7 ;  /* 0x000000ffff097224 */ /* 0x004fe400078e0a07 */
[----:B------:R-:W-:Y:S02]  /*0470*/  IMAD.MOV.U32 R12, RZ, RZ, R6 ;  /* 0x000000ffff0c7224 */ /* 0x000fe400078e0006 */
[----:B------:R-:W-:Y:S02]  /*0480*/  IMAD R9, R9, R14, RZ ;  /* 0x0000000e09097224 */ /* 0x000fe400078e02ff */
[----:B------:R-:W-:Y:S01]  /*0490*/  @!P2 IMAD.MOV R12, RZ, RZ, -R12 ;  /* 0x000000ffff0ca224 */ /* 0x000fe200078e0a0c */
[----:B------:R-:W-:Y:S01]  /*04a0*/  @!P1 LOP3.LUT R12, RZ, R5, RZ, 0x33, !PT ;  /* 0x00000005ff0c9212 */ /* 0x000fe200078e33ff */
[----:B------:R-:W-:-:S03]  /*04b0*/  IMAD.MOV.U32 R6, RZ, RZ, RZ ;  /* 0x000000ffff067224 */ /* 0x000fc600078e00ff */
[----:B------:R-:W-:Y:S01]  /*04c0*/  IABS R8, R12 ;  /* 0x0000000c00087213 */ /* 0x000fe20000000000 */
[----:B------:R-:W-:-:S04]  /*04d0*/  IMAD.HI.U32 R6, R7, R9, R6 ;  /* 0x0000000907067227 */ /* 0x000fc800078e0006 */
[----:B------:R-:W-:Y:S02]  /*04e0*/  IMAD.MOV.U32 R7, RZ, RZ, R8 ;  /* 0x000000ffff077224 */ /* 0x000fe400078e0008 */
[----:B------:R-:W-:Y:S02]  /*04f0*/  IMAD.MOV R16, RZ, RZ, -R12 ;  /* 0x000000ffff107224 */ /* 0x000fe400078e0a0c */
[----:B------:R-:W-:-:S04]  /*0500*/  IMAD.HI.U32 R6, R6, R7, RZ ;  /* 0x0000000706067227 */ /* 0x000fc800078e00ff */
[----:B------:R-:W-:Y:S02]  /*0510*/  IMAD.MOV R8, RZ, RZ, -R6 ;  /* 0x000000ffff087224 */ /* 0x000fe400078e0a06 */
[----:B------:R-:W-:Y:S02]  /*0520*/  IMAD R16, R5, R16, R0 ;  /* 0x0000001005107224 */ /* 0x000fe400078e0200 */
[----:B------:R-:W-:-:S05]  /*0530*/  IMAD R7, R14, R8, R7 ;  /* 0x000000080e077224 */ /* 0x000fca00078e0207 */
[----:B------:R-:W-:-:S13]  /*0540*/  ISETP.GT.U32.AND P1, PT, R14, R7, PT ;  /* 0x000000070e00720c */ /* 0x000fda0003f24070 */
[----:B------:R-:W-:Y:S02]  /*0550*/  @!P1 IMAD.IADD R7, R7, 0x1, -R14 ;  /* 0x0000000107079824 */ /* 0x000fe400078e0a0e */
[----:B------:R-:W-:Y:S01]  /*0560*/  @!P1 VIADD R6, R6, 0x1 ;  /* 0x0000000106069836 */ /* 0x000fe20000000000 */
[----:B------:R-:W-:Y:S02]  /*0570*/  ISETP.NE.AND P1, PT, R11, RZ, PT ;  /* 0x000000ff0b00720c */ /* 0x000fe40003f25270 */
[----:B------:R-:W-:Y:S02]  /*0580*/  ISETP.GE.U32.AND P0, PT, R7, R14, PT ;  /* 0x0000000e0700720c */ /* 0x000fe40003f06070 */
[----:B------:R-:W-:Y:S01]  /*0590*/  LOP3.LUT R7, R12, R11, RZ, 0x3c, !PT ;  /* 0x0000000b0c077212 */ /* 0x000fe200078e3cff */
[----:B------:R-:W0:Y:S03]  /*05a0*/  LDC.64 R14, c[0x0][0x3a8] ;  /* 0x0000ea00ff0e7b82 */ /* 0x000e260000000a00 */
[----:B------:R-:W-:-:S07]  /*05b0*/  ISETP.GE.AND P2, PT, R7, RZ, PT ;  /* 0x000000ff0700720c */ /* 0x000fce0003f46270 */
[----:B------:R-:W-:-:S04]  /*05c0*/  @P0 VIADD R6, R6, 0x1 ;  /* 0x0000000106060836 */ /* 0x000fc80000000000 */
[----:B------:R-:W-:Y:S02]  /*05d0*/  IMAD.MOV.U32 R8, RZ, RZ, R6 ;  /* 0x000000ffff087224 */ /* 0x000fe400078e0006 */
[----:B------:R-:W0:Y:S03]  /*05e0*/  LDC.64 R6, c[0x0][0x3a0] ;  /* 0x0000e800ff067b82 */ /* 0x000e260000000a00 */
[----:B------:R-:W-:Y:S02]  /*05f0*/  @!P2 IADD3 R8, PT, PT, -R8, RZ, RZ ;  /* 0x000000ff0808a210 */ /* 0x000fe40007ffe1ff */
[----:B------:R-:W-:-:S05]  /*0600*/  @!P1 LOP3.LUT R8, RZ, R11, RZ, 0x33, !PT ;  /* 0x0000000bff089212 */ /* 0x000fca00078e33ff */
[----:B------:R-:W-:-:S04]  /*0610*/  IMAD.MOV R9, RZ, RZ, -R8 ;  /* 0x000000ffff097224 */ /* 0x000fc800078e0a08 */
[----:B------:R-:W-:Y:S02]  /*0620*/  IMAD R9, R11, R9, R12 ;  /* 0x000000090b097224 */ /* 0x000fe400078e020c */
[----:B------:R-:W-:Y:S02]  /*0630*/  IMAD.U32 R11, RZ, RZ, UR6 ;  /* 0x00000006ff0b7e24 */ /* 0x000fe4000f8e00ff */
[----:B------:R-:W-:Y:S02]  /*0640*/  IMAD R10, R10, R8, R9 ;  /* 0x000000080a0a7224 */ /* 0x000fe400078e0209 */
[----:B------:R-:W-:-:S04]  /*0650*/  IMAD.WIDE R22, R11, 0x4, R22 ;  /* 0x000000040b167825 */ /* 0x000fc800078e0216 */
[----:B------:R-:W-:Y:S02]  /*0660*/  IMAD R27, R10, R5, R16 ;  /* 0x000000050a1b7224 */ /* 0x000fe400078e0210 */
[----:B0-----:R-:W-:Y:S02]  /*0670*/  IMAD R5, R9, R14, -R6 ;  /* 0x0000000e09057224 */ /* 0x001fe400078e0a06 */
[----:B------:R-:W-:Y:S02]  /*0680*/  IMAD R6, R16, R15, -R7 ;  /* 0x0000000f10067224 */ /* 0x000fe400078e0a07 */
[----:B---3--:R-:W-:Y:S02]  /*0690*/  IMAD R9, R8, UR12, R5 ;  /* 0x0000000c08097c24 */ /* 0x008fe4000f8e0205 */
[----:B-1----:R-:W-:Y:S02]  /*06a0*/  IMAD R12, R18, 0x2, -R7 ;  /* 0x00000002120c7824 */ /* 0x002fe400078e0a07 */
[----:B------:R-:W-:-:S02]  /*06b0*/  IMAD R17, R9, UR13, R6 ;  /* 0x0000000d09117c24 */ /* 0x000fc4000f8e0206 */
[C-C-:B------:R-:W-:Y:S02]  /*06c0*/  IMAD R13, R18.reuse, 0x6, -R7.reuse ;  /* 0x00000006120d7824 */ /* 0x140fe400078e0a07 */
[----:B------:R-:W-:Y:S01]  /*06d0*/  IMAD R14, R18, 0x7, -R7 ;  /* 0x00000007120e7824 */ /* 0x000fe200078e0a07 */
[----:B------:R-:W-:Y:S01]  /*06e0*/  IADD3 R11, P0, PT, R17, UR4, RZ ;  /* 0x00000004110b7c10 */ /* 0x000fe2000ff1e0ff */
[CC--:B------:R-:W-:Y:S02]  /*06f0*/  IMAD R7, R16.reuse, R15.reuse, UR9 ;  /* 0x0000000910077e24 */ /* 0x0c0fe4000f8e020f */
[CC--:B------:R-:W-:Y:S02]  /*0700*/  IMAD R8, R16.reuse, R15.reuse, UR14 ;  /* 0x0000000e10087e24 */ /* 0x0c0fe4000f8e020f */
[CC--:B------:R-:W-:Y:S02]  /*0710*/  IMAD R9, R16.reuse, R15.reuse, UR15 ;  /* 0x0000000f10097e24 */ /* 0x0c0fe4000f8e020f */
[----:B------:R-:W-:-:S02]  /*0720*/  IMAD R10, R16, R15, UR7 ;  /* 0x00000007100a7e24 */ /* 0x000fc4000f8e020f */
[CC--:B------:R-:W-:Y:S02]  /*0730*/  IMAD R12, R16.reuse, R15.reuse, R12 ;  /* 0x0000000f100c7224 */ /* 0x0c0fe400078e020c */
[CC--:B------:R-:W-:Y:S02]  /*0740*/  IMAD R13, R16.reuse, R15.reuse, R13 ;  /* 0x0000000f100d7224 */ /* 0x0c0fe400078e020d */
[----:B------:R-:W-:Y:S01]  /*0750*/  IMAD R14, R16, R15, R14 ;  /* 0x0000000f100e7224 */ /* 0x000fe200078e020e */
[----:B------:R-:W-:Y:S01]  /*0760*/  LEA.HI.X.SX32 R16, R17, UR8, 0x1, P0 ;  /* 0x0000000811107c11 */ /* 0x000fe200080f0eff */
[----:B------:R-:W-:Y:S02]  /*0770*/  IMAD.MOV.U32 R15, RZ, RZ, RZ ;  /* 0x000000ffff0f7224 */ /* 0x000fe400078e00ff */
[----:B------:R-:W-:-:S07]  /*0780*/  IMAD.WIDE R26, R27, 0x4, R22 ;  /* 0x000000041b1a7825 */ /* 0x000fce00078e0216 */
.L_x_58:
[----:B0-----:R-:W0:Y:S01]  /*0790*/  LDCU.64 UR8, c[0x0][0x398] ;  /* 0x00007300ff0877ac */ /* 0x001e220008000a00 */
[----:B------:R-:W-:Y:S01]  /*07a0*/  IMAD.MOV.U32 R24, RZ, RZ, RZ ;  /* 0x000000ffff187224 */ /* 0x000fe200078e00ff */
[----:B------:R-:W1:Y:S01]  /*07b0*/  LDCU UR7, c[0x0][0x3b0] ;  /* 0x00007600ff0777ac */ /* 0x000e620008000800 */
[----:B--2---:R-:W2:Y:S01]  /*07c0*/  LDCU UR12, c[0x0][0x394] ;  /* 0x00007280ff0c77ac */ /* 0x004ea20008000800 */
[----:B0-----:R-:W-:Y:S01]  /*07d0*/  UISETP.GE.U32.AND UP0, UPT, UR9, 0x8, UPT ;  /* 0x000000080900788c */ /* 0x001fe2000bf06070 */
[C---:B-1-34-:R-:W-:Y:S02]  /*07e0*/  IMAD R20, R15.reuse, UR7, RZ ;  /* 0x000000070f147c24 */ /* 0x05afe4000f8e02ff */
[----:B------:R-:W-:Y:S02]  /*07f0*/  VIADD R15, R15, 0x1 ;  /* 0x000000010f0f7836 */ /* 0x000fe40000000000 */
[----:B--2---:R-:W-:Y:S02]  /*0800*/  IMAD.U32 R17, RZ, RZ, UR12 ;  /* 0x0000000cff117e24 */ /* 0x004fe4000f8e00ff */
[----:B------:R-:W-:Y:S01]  /*0810*/  IMAD.IADD R18, R5, 0x1, R20 ;  /* 0x0000000105127824 */ /* 0x000fe200078e0214 */
[----:B------:R-:W-:Y:S01]  /*0820*/  ISETP.NE.AND P1, PT, R15, UR8, PT ;  /* 0x000000080f007c0c */ /* 0x000fe2000bf25270 */
[----:B------:R-:W-:Y:S01]  /*0830*/  IMAD R19, R20, R17, RZ ;  /* 0x0000001114137224 */ /* 0x000fe200078e02ff */
[----:B------:R-:W-:Y:S11]  /*0840*/  BRA.U !UP0, `(.L_x_47) ;  /* 0x0000000908207547 */ /* 0x000ff6000b800000 */
[----:B------:R-:W0:Y:S01]  /*0850*/  LDC R46, c[0x0][0x3b4] ;  /* 0x0000ed00ff2e7b82 */ /* 0x000e220000000800 */
[----:B------:R-:W1:Y:S01]  /*0860*/  LDCU UR7, c[0x0][0x390] ;  /* 0x00007200ff0777ac */ /* 0x000e620008000800 */
[----:B------:R-:W-:Y:S01]  /*0870*/  LOP3.LUT R48, R25, 0x7ffffff8, RZ, 0xc0, !PT ;  /* 0x7ffffff819307812 */ /* 0x000fe200078ec0ff */
[----:B------:R-:W-:Y:S01]  /*0880*/  IMAD.MOV.U32 R24, RZ, RZ, R6 ;  /* 0x000000ffff187224 */ /* 0x000fe200078e0006 */
[----:B------:R-:W-:Y:S01]  /*0890*/  MOV R36, R14 ;  /* 0x0000000e00247202 */ /* 0x000fe20000000f00 */
[----:B------:R-:W-:Y:S02]  /*08a0*/  IMAD.MOV.U32 R37, RZ, RZ, R13 ;  /* 0x000000ffff257224 */ /* 0x000fe400078e000d */
[----:B------:R-:W-:Y:S02]  /*08b0*/  IMAD.MOV.U32 R38, RZ, RZ, R10 ;  /* 0x000000ffff267224 */ /* 0x000fe400078e000a */
[----:B------:R-:W-:Y:S02]  /*08c0*/  IMAD.MOV.U32 R39, RZ, RZ, R9 ;  /* 0x000000ffff277224 */ /* 0x000fe400078e0009 */
[----:B------:R-:W-:-:S02]  /*08d0*/  IMAD.MOV.U32 R40, RZ, RZ, R8 ;  /* 0x000000ffff287224 */ /* 0x000fc400078e0008 */
[----:B------:R-:W-:Y:S02]  /*08e0*/  IMAD.MOV.U32 R49, RZ, RZ, R12 ;  /* 0x000000ffff317224 */ /* 0x000fe400078e000c */
[----:B------:R-:W-:Y:S02]  /*08f0*/  IMAD.MOV.U32 R20, RZ, RZ, R7 ;  /* 0x000000ffff147224 */ /* 0x000fe400078e0007 */
[--C-:B------:R-:W-:Y:S01]  /*0900*/  IMAD.MOV.U32 R47, RZ, RZ, R19.reuse ;  /* 0x000000ffff2f7224 */ /* 0x100fe200078e0013 */
[----:B-1----:R-:W-:Y:S01]  /*0910*/  ISETP.GE.AND P2, PT, R18, UR7, PT ;  /* 0x0000000712007c0c */ /* 0x002fe2000bf46270 */
[----:B------:R-:W-:Y:S02]  /*0920*/  IMAD.MOV R48, RZ, RZ, -R48 ;  /* 0x000000ffff307224 */ /* 0x000fe400078e0a30 */
[----:B0-----:R-:W-:Y:S01]  /*0930*/  IMAD.IADD R21, R19, 0x1, R46 ;  /* 0x0000000113157824 */ /* 0x001fe200078e022e */
[C---:B------:R-:W-:Y:S01]  /*0940*/  LEA R43, R46.reuse, R19, 0x2 ;  /* 0x000000132e2b7211 */ /* 0x040fe200078e10ff */
[----:B------:R-:W-:-:S02]  /*0950*/  IMAD R41, R46, 0x2, R19 ;  /* 0x000000022e297824 */ /* 0x000fc400078e0213 */
[C-C-:B------:R-:W-:Y:S02]  /*0960*/  IMAD R42, R46.reuse, 0x3, R19.reuse ;  /* 0x000000032e2a7824 */ /* 0x140fe400078e0213 */
[C-C-:B------:R-:W-:Y:S02]  /*0970*/  IMAD R44, R46.reuse, 0x5, R19.reuse ;  /* 0x000000052e2c7824 */ /* 0x140fe400078e0213 */
[C-C-:B------:R-:W-:Y:S02]  /*0980*/  IMAD R45, R46.reuse, 0x6, R19.reuse ;  /* 0x000000062e2d7824 */ /* 0x140fe400078e0213 */
[----:B------:R-:W-:-:S07]  /*0990*/  IMAD R46, R46, 0x7, R19 ;  /* 0x000000072e2e7824 */ /* 0x000fce00078e0213 */
.L_x_48:
[----:B------:R-:W-:Y:S01]  /*09a0*/  IMAD.U32 R17, RZ, RZ, UR16 ;  /* 0x00000010ff117e24 */ /* 0x000fe2000f8e00ff */
[----:B------:R-:W-:Y:S01]  /*09b0*/  LOP3.LUT R28, R18, R24, RZ, 0xfc, !PT ;  /* 0x00000018121c7212 */ /* 0x000fe200078efcff */
[----:B--2---:R-:W-:-:S03]  /*09c0*/  IMAD.MOV.U32 R35, RZ, RZ, RZ ;  /* 0x000000ffff237224 */ /* 0x004fc600078e00ff */
[----:B------:R-:W-:-:S04]  /*09d0*/  ISETP.GE.OR P0, PT, R24, R17, P2 ;  /* 0x000000111800720c */ /* 0x000fc80001706670 */
[----:B------:R-:W-:-:S13]  /*09e0*/  ISETP.LT.OR P0, PT, R28, RZ, P0 ;  /* 0x000000ff1c00720c */ /* 0x000fda0000701670 */
[----:B------:R-:W-:-:S04]  /*09f0*/  @!P0 IADD3 R29, P3, PT, R47, R11, RZ ;  /* 0x0000000b2f1d8210 */ /* 0x000fc80007f7e0ff */
[----:B------:R-:W-:Y:S02]  /*0a00*/  @!P0 LEA.HI.X.SX32 R30, R47, R16, 0x1, P3 ;  /* 0x000000102f1e8211 */ /* 0x000fe400018f0eff */
[----:B------:R-:W-:-:S04]  /*0a10*/  @!P0 LEA R28, P3, R29, R3, 0x2 ;  /* 0x000000031d1c8211 */ /* 0x000fc800078610ff */
[----:B------:R-:W-:-:S05]  /*0a20*/  @!P0 LEA.HI.X R29, R29, R2, R30, 0x2, P3 ;  /* 0x000000021d1d8211 */ /* 0x000fca00018f141e */
[----:B------:R-:W2:Y:S01]  /*0a30*/  @!P0 LDG.E R35, desc[UR10][R28.64] ;  /* 0x0000000a1c238981 */ /* 0x000ea2000c1e1900 */
[----:B------:R-:W-:Y:S01]  /*0a40*/  LOP3.LUT R30, R18, R20, RZ, 0xfc, !PT ;  /* 0x00000014121e7212 */ /* 0x000fe200078efcff */
[----:B------:R-:W-:Y:S01]  /*0a50*/  IMAD.MOV.U32 R50, RZ, RZ, RZ ;  /* 0x000000ffff327224 */ /* 0x000fe200078e00ff */
[----:B------:R-:W-:-:S04]  /*0a60*/  ISETP.GE.OR P0, PT, R20, R17, P2 ;  /* 0x000000111400720c */ /* 0x000fc80001706670 */
[----:B------:R-:W-:-:S13]  /*0a70*/  ISETP.LT.OR P0, PT, R30, RZ, P0 ;  /* 0x000000ff1e00720c */ /* 0x000fda0000701670 */
[----:B------:R-:W-:-:S04]  /*0a80*/  @!P0 IADD3 R30, P3, PT, R21, R11, RZ ;  /* 0x0000000b151e8210 */ /* 0x000fc80007f7e0ff */
[----:B------:R-:W-:Y:S02]  /*0a90*/  @!P0 LEA.HI.X.SX32 R31, R21, R16, 0x1, P3 ;  /* 0x00000010151f8211 */ /* 0x000fe400018f0eff */
[----:B------:R-:W-:-:S04]  /*0aa0*/  @!P0 LEA R32, P3, R30, R3, 0x2 ;  /* 0x000000031e208211 */ /* 0x000fc800078610ff */
[----:B------:R-:W-:Y:S01]  /*0ab0*/  @!P0 LEA.HI.X R33, R30, R2, R31, 0x2, P3 ;  /* 0x000000021e218211 */ /* 0x000fe200018f141f */
[----:B--2---:R0:W-:Y:S04]  /*0ac0*/  STG.E desc[UR10][R26.64], R35 ;  /* 0x000000231a007986 */ /* 0x0041e8000c10190a */
[----:B------:R-:W2:Y:S01]  /*0ad0*/  @!P0 LDG.E R50, desc[UR10][R32.64] ;  /* 0x0000000a20328981 */ /* 0x000ea2000c1e1900 */
[----:B------:R-:W-:Y:S01]  /*0ae0*/  LOP3.LUT R28, R18, R49, RZ, 0xfc, !PT ;  /* 0x00000031121c7212 */ /* 0x000fe200078efcff */
[----:B------:R-:W-:Y:S01]  /*0af0*/  IMAD.MOV.U32 R53, RZ, RZ, RZ ;  /* 0x000000ffff357224 */ /* 0x000fe200078e00ff */
[----:B------:R-:W-:-:S04]  /*0b00*/  ISETP.GE.OR P0, PT, R49, R17, P2 ;  /* 0x000000113100720c */ /* 0x000fc80001706670 */
[----:B------:R-:W-:Y:S01]  /*0b10*/  ISETP.LT.OR P0, PT, R28, RZ, P0 ;  /* 0x000000ff1c00720c */ /* 0x000fe20000701670 */
[----:B------:R-:W-:-:S12]  /*0b20*/  IMAD.WIDE R28, R4, 0x4, R26 ;  /* 0x00000004041c7825 */ /* 0x000fd800078e021a */
[----:B------:R-:W-:-:S04]  /*0b30*/  @!P0 IADD3 R31, P3, PT, R41, R11, RZ ;  /* 0x0000000b291f8210 */ /* 0x000fc80007f7e0ff */
[----:B------:R-:W-:Y:S02]  /*0b40*/  @!P0 LEA.HI.X.SX32 R34, R41, R16, 0x1, P3 ;  /* 0x0000001029228211 */ /* 0x000fe400018f0eff */
[----:B------:R-:W-:-:S04]  /*0b50*/  @!P0 LEA R30, P3, R31, R3, 0x2 ;  /* 0x000000031f1e8211 */ /* 0x000fc800078610ff */
[----:B------:R-:W-:Y:S01]  /*0b60*/  @!P0 LEA.HI.X R31, R31, R2, R34, 0x2, P3 ;  /* 0x000000021f1f8211 */ /* 0x000fe200018f1422 */
[----:B--2---:R1:W-:Y:S04]  /*0b70*/  STG.E desc[UR10][R28.64], R50 ;  /* 0x000000321c007986 */ /* 0x0043e8000c10190a */
[----:B------:R-:W2:Y:S01]  /*0b80*/  @!P0 LDG.E R53, desc[UR10][R30.64] ;  /* 0x0000000a1e358981 */ /* 0x000ea2000c1e1900 */
[----:B------:R-:W-:Y:S02]  /*0b90*/  LOP3.LUT R32, R18, R40, RZ, 0xfc, !PT ;  /* 0x0000002812207212 */ /* 0x000fe400078efcff */
[----:B------:R-:W-:-:S04]  /*0ba0*/  ISETP.GE.OR P0, PT, R40, R17, P2 ;  /* 0x000000112800720c */ /* 0x000fc80001706670 */
[----:B------:R-:W-:Y:S01]  /*0bb0*/  ISETP.LT.OR P0, PT, R32, RZ, P0 ;  /* 0x000000ff2000720c */ /* 0x000fe20000701670 */
[----:B------:R-:W-:-:S12]  /*0bc0*/  IMAD.WIDE R32, R4, 0x4, R28 ;  /* 0x0000000404207825 */ /* 0x000fd800078e021c */
[----:B0-----:R-:W-:-:S04]  /*0bd0*/  @!P0 IADD3 R35, P3, PT, R42, R11, RZ ;  /* 0x0000000b2a238210 */ /* 0x001fc80007f7e0ff */
[----:B------:R-:W-:Y:S02]  /*0be0*/  @!P0 LEA.HI.X.SX32 R51, R42, R16, 0x1, P3 ;  /* 0x000000102a338211 */ /* 0x000fe400018f0eff */
[----:B------:R-:W-:-:S04]  /*0bf0*/  @!P0 LEA R34, P3, R35, R3, 0x2 ;  /* 0x0000000323228211 */ /* 0x000fc800078610ff */
[----:B------:R-:W-:Y:S01]  /*0c00*/  @!P0 LEA.HI.X R35, R35, R2, R51, 0x2, P3 ;  /* 0x0000000223238211 */ /* 0x000fe200018f1433 */
[----:B------:R-:W-:Y:S01]  /*0c10*/  IMAD.MOV.U32 R51, RZ, RZ, RZ ;  /* 0x000000ffff337224 */ /* 0x000fe200078e00ff */
[----:B--2---:R0:W-:Y:S05]  /*0c20*/  STG.E desc[UR10][R32.64], R53 ;  /* 0x0000003520007986 */ /* 0x0041ea000c10190a */
[----:B------:R-:W2:Y:S01]  /*0c30*/  @!P0 LDG.E R51, desc[UR10][R34.64] ;  /* 0x0000000a22338981 */ /* 0x000ea2000c1e1900 */
[----:B-1----:R-:W-:Y:S02]  /*0c40*/  LOP3.LUT R28, R18, R39, RZ, 0xfc, !PT ;  /* 0x00000027121c7212 */ /* 0x002fe400078efcff */
[----:B------:R-:W-:-:S04]  /*0c50*/  ISETP.GE.OR P0, PT, R39, R17, P2 ;  /* 0x000000112700720c */ /* 0x000fc80001706670 */
[----:B------:R-:W-:Y:S01]  /*0c60*/  ISETP.LT.OR P0, PT, R28, RZ, P0 ;  /* 0x000000ff1c00720c */ /* 0x000fe20000701670 */
[----:B------:R-:W-:-:S12]  /*0c70*/  IMAD.WIDE R28, R4, 0x4, R32 ;  /* 0x00000004041c7825 */ /* 0x000fd800078e0220 */
[----:B------:R-:W-:-:S04]  /*0c80*/  @!P0 IADD3 R31, P3, PT, R43, R11, RZ ;  /* 0x0000000b2b1f8210 */ /* 0x000fc80007f7e0ff */
[----:B------:R-:W-:Y:S02]  /*0c90*/  @!P0 LEA.HI.X.SX32 R50, R43, R16, 0x1, P3 ;  /* 0x000000102b328211 */ /* 0x000fe400018f0eff */
[----:B------:R-:W-:-:S04]  /*0ca0*/  @!P0 LEA R30, P3, R31, R3, 0x2 ;  /* 0x000000031f1e8211 */ /* 0x000fc800078610ff */
[----:B------:R-:W-:Y:S01]  /*0cb0*/  @!P0 LEA.HI.X R31, R31, R2, R50, 0x2, P3 ;  /* 0x000000021f1f8211 */ /* 0x000fe200018f1432 */
[----:B------:R-:W-:Y:S01]  /*0cc0*/  IMAD.MOV.U32 R50, RZ, RZ, RZ ;  /* 0x000000ffff327224 */ /* 0x000fe200078e00ff */
[----:B--2---:R1:W-:Y:S05]  /*0cd0*/  STG.E desc[UR10][R28.64], R51 ;  /* 0x000000331c007986 */ /* 0x0043ea000c10190a */
[----:B------:R-:W2:Y:S01]  /*0ce0*/  @!P0 LDG.E R50, desc[UR10][R30.64] ;  /* 0x0000000a1e328981 */ /* 0x000ea2000c1e1900 */
[----:B0-----:R-:W-:Y:S01]  /*0cf0*/  LOP3.LUT R32, R18, R38, RZ, 0xfc, !PT ;  /* 0x0000002612207212 */ /* 0x001fe200078efcff */
        /* <DEDUP_REMOVED lines=10> */
[----:B-1----:R-:W-:Y:S01]  /*0da0*/  LOP3.LUT R28, R18, R37, RZ, 0xfc, !PT ;  /* 0x00000025121c7212 */ /* 0x002fe200078efcff */
[----:B------:R-:W-:Y:S01]  /*0db0*/  IMAD.WIDE R30, R4, 0x4, R32 ;  /* 0x00000004041e7825 */ /* 0x000fe200078e0220 */
[----:B------:R-:W-:-:S04]  /*0dc0*/  ISETP.GE.OR P0, PT, R37, R17, P2 ;  /* 0x000000112500720c */ /* 0x000fc80001706670 */
[----:B------:R-:W-:-:S13]  /*0dd0*/  ISETP.LT.OR P0, PT, R28, RZ, P0 ;  /* 0x000000ff1c00720c */ /* 0x000fda0000701670 */
[----:B------:R-:W-:-:S04]  /*0de0*/  @!P0 IADD3 R29, P3, PT, R45, R11, RZ ;  /* 0x0000000b2d1d8210 */ /* 0x000fc80007f7e0ff */
[----:B------:R-:W-:Y:S02]  /*0df0*/  @!P0 LEA.HI.X.SX32 R51, R45, R16, 0x1, P3 ;  /* 0x000000102d338211 */ /* 0x000fe400018f0eff */
[----:B------:R-:W-:-:S04]  /*0e00*/  @!P0 LEA R28, P3, R29, R3, 0x2 ;  /* 0x000000031d1c8211 */ /* 0x000fc800078610ff */
[----:B------:R-:W-:Y:S01]  /*0e10*/  @!P0 LEA.HI.X R29, R29, R2, R51, 0x2, P3 ;  /* 0x000000021d1d8211 */ /* 0x000fe200018f1433 */
[----:B------:R-:W-:Y:S01]  /*0e20*/  IMAD.MOV.U32 R51, RZ, RZ, RZ ;  /* 0x000000ffff337224 */ /* 0x000fe200078e00ff */
[----:B--2---:R1:W-:Y:S05]  /*0e30*/  STG.E desc[UR10][R30.64], R53 ;  /* 0x000000351e007986 */ /* 0x0043ea000c10190a */
[----:B------:R2:W3:Y:S01]  /*0e40*/  @!P0 LDG.E R51, desc[UR10][R28.64] ;  /* 0x0000000a1c338981 */ /* 0x0004e2000c1e1900 */
[----:B0-----:R-:W-:Y:S01]  /*0e50*/  LOP3.LUT R32, R18, R36, RZ, 0xfc, !PT ;  /* 0x0000002412207212 */ /* 0x001fe200078efcff */
[----:B------:R-:W-:Y:S01]  /*0e60*/  IMAD.WIDE R34, R4, 0x4, R30 ;  /* 0x0000000404227825 */ /* 0x000fe200078e021e */
[----:B------:R-:W-:-:S04]  /*0e70*/  ISETP.GE.OR P0, PT, R36, R17, P2 ;  /* 0x000000112400720c */ /* 0x000fc80001706670 */
[----:B------:R-:W-:Y:S01]  /*0e80*/  ISETP.LT.OR P0, PT, R32, RZ, P0 ;  /* 0x000000ff2000720c */ /* 0x000fe20000701670 */
[----:B--2---:R-:W0:-:S12]  /*0e90*/  LDC R28, c[0x0][0x3b4] ;  /* 0x0000ed00ff1c7b82 */ /* 0x004e180000000800 */
[----:B------:R-:W-:-:S04]  /*0ea0*/  @!P0 IADD3 R33, P3, PT, R46, R11, RZ ;  /* 0x0000000b2e218210 */ /* 0x000fc80007f7e0ff */
[----:B------:R-:W-:Y:S02]  /*0eb0*/  @!P0 LEA.HI.X.SX32 R50, R46, R16, 0x1, P3 ;  /* 0x000000102e328211 */ /* 0x000fe400018f0eff */
[----:B------:R-:W-:-:S04]  /*0ec0*/  @!P0 LEA R32, P3, R33, R3, 0x2 ;  /* 0x0000000321208211 */ /* 0x000fc800078610ff */
[----:B------:R-:W-:Y:S01]  /*0ed0*/  @!P0 LEA.HI.X R33, R33, R2, R50, 0x2, P3 ;  /* 0x0000000221218211 */ /* 0x000fe200018f1432 */
[----:B------:R-:W-:Y:S01]  /*0ee0*/  IMAD.MOV.U32 R50, RZ, RZ, RZ ;  /* 0x000000ffff327224 */ /* 0x000fe200078e00ff */
[----:B---3--:R2:W-:Y:S05]  /*0ef0*/  STG.E desc[UR10][R34.64], R51 ;  /* 0x0000003322007986 */ /* 0x0085ea000c10190a */
[----:B------:R-:W3:Y:S01]  /*0f00*/  @!P0 LDG.E R50, desc[UR10][R32.64] ;  /* 0x0000000a20328981 */ /* 0x000ee2000c1e1900 */
[----:B-1----:R-:W-:Y:S01]  /*0f10*/  IMAD.WIDE R30, R4, 0x4, R34 ;  /* 0x00000004041e7825 */ /* 0x002fe200078e0222 */
[C---:B0-----:R-:W-:Y:S02]  /*0f20*/  LEA R20, R28.reuse, R20, 0x3 ;  /* 0x000000141c147211 */ /* 0x041fe400078e18ff */
[----:B------:R-:W-:Y:S01]  /*0f30*/  LEA R43, R28, R43, 0x3 ;  /* 0x0000002b1c2b7211 */ /* 0x000fe200078e18ff */
[----:B------:R-:W-:-:S02]  /*0f40*/  VIADD R48, R48, 0x8 ;  /* 0x0000000830307836 */ /* 0x000fc40000000000 */
[C---:B------:R-:W-:Y:S02]  /*0f50*/  IMAD R49, R28.reuse, 0x8, R49 ;  /* 0x000000081c317824 */ /* 0x040fe400078e0231 */
[----:B------:R-:W-:Y:S01]  /*0f60*/  IMAD R40, R28, 0x8, R40 ;  /* 0x000000081c287824 */ /* 0x000fe200078e0228 */
[----:B------:R-:W-:Y:S01]  /*0f70*/  ISETP.NE.AND P0, PT, R48, RZ, PT ;  /* 0x000000ff3000720c */ /* 0x000fe20003f05270 */
[C---:B------:R-:W-:Y:S02]  /*0f80*/  IMAD R39, R28.reuse, 0x8, R39 ;  /* 0x000000081c277824 */ /* 0x040fe400078e0227 */
[C---:B------:R-:W-:Y:S02]  /*0f90*/  IMAD R38, R28.reuse, 0x8, R38 ;  /* 0x000000081c267824 */ /* 0x040fe400078e0226 */
[C---:B------:R-:W-:Y:S02]  /*0fa0*/  IMAD R37, R28.reuse, 0x8, R37 ;  /* 0x000000081c257824 */ /* 0x040fe400078e0225 */
[----:B------:R-:W-:-:S02]  /*0fb0*/  IMAD R36, R28, 0x8, R36 ;  /* 0x000000081c247824 */ /* 0x000fc400078e0224 */
[C---:B------:R-:W-:Y:S02]  /*0fc0*/  IMAD R24, R28.reuse, 0x8, R24 ;  /* 0x000000081c187824 */ /* 0x040fe400078e0218 */
[C---:B------:R-:W-:Y:S02]  /*0fd0*/  IMAD R21, R28.reuse, 0x8, R21 ;  /* 0x000000081c157824 */ /* 0x040fe400078e0215 */
[C---:B------:R-:W-:Y:S02]  /*0fe0*/  IMAD R41, R28.reuse, 0x8, R41 ;  /* 0x000000081c297824 */ /* 0x040fe400078e0229 */
[C---:B------:R-:W-:Y:S02]  /*0ff0*/  IMAD R42, R28.reuse, 0x8, R42 ;  /* 0x000000081c2a7824 */ /* 0x040fe400078e022a */
[C---:B------:R-:W-:Y:S02]  /*1000*/  IMAD R44, R28.reuse, 0x8, R44 ;  /* 0x000000081c2c7824 */ /* 0x040fe400078e022c */
[----:B------:R-:W-:-:S02]  /*1010*/  IMAD R45, R28, 0x8, R45 ;  /* 0x000000081c2d7824 */ /* 0x000fc400078e022d */
[C---:B------:R-:W-:Y:S02]  /*1020*/  IMAD R46, R28.reuse, 0x8, R46 ;  /* 0x000000081c2e7824 */ /* 0x040fe400078e022e */
[----:B------:R-:W-:Y:S02]  /*1030*/  IMAD R47, R28, 0x8, R47 ;  /* 0x000000081c2f7824 */ /* 0x000fe400078e022f */
[----:B------:R-:W-:Y:S02]  /*1040*/  IMAD.MOV.U32 R28, RZ, RZ, R26 ;  /* 0x000000ffff1c7224 */ /* 0x000fe400078e001a */
[----:B------:R-:W-:Y:S02]  /*1050*/  IMAD.MOV.U32 R29, RZ, RZ, R27 ;  /* 0x000000ffff1d7224 */ /* 0x000fe400078e001b */
[----:B------:R-:W-:Y:S01]  /*1060*/  IMAD.WIDE R26, R4, 0x4, R30 ;  /* 0x00000004041a7825 */ /* 0x000fe200078e021e */
[----:B---3--:R2:W-:Y:S01]  /*1070*/  STG.E desc[UR10][R30.64], R50 ;  /* 0x000000321e007986 */ /* 0x0085e2000c10190a */
[----:B------:R-:W-:Y:S05]  /*1080*/  @P0 BRA `(.L_x_48) ;  /* 0xfffffff800440947 */ /* 0x000fea000383ffff */
[----:B------:R-:W0:Y:S01]  /*1090*/  LDCU UR7, c[0x0][0x39c] ;  /* 0x00007380ff0777ac */ /* 0x000e220008000800 */
[----:B------:R-:W-:Y:S01]  /*10a0*/  IMAD.WIDE R26, R4, 0x20, R28 ;  /* 0x00000020041a7825 */ /* 0x000fe200078e021c */
[----:B0-----:R-:W-:-:S06]  /*10b0*/  ULOP3.LUT UR7, UR7, 0x7ffffff8, URZ, 0xc0, !UPT ;  /* 0x7ffffff807077892 */ /* 0x001fcc000f8ec0ff */
[----:B------:R-:W-:-:S07]  /*10c0*/  IMAD.U32 R24, RZ, RZ, UR7 ;  /* 0x00000007ff187e24 */ /* 0x000fce000f8e00ff */
.L_x_47:
[----:B------:R-:W0:Y:S02]  /*10d0*/  LDC R32, c[0x0][0x39c] ;  /* 0x0000e700ff207b82 */ /* 0x000e240000000800 */
[----:B0-----:R-:W-:-:S04]  /*10e0*/  LOP3.LUT R20, R32, 0x7, RZ, 0xc0, !PT ;  /* 0x0000000720147812 */ /* 0x001fc800078ec0ff */
[----:B------:R-:W-:-:S13]  /*10f0*/  ISETP.NE.AND P0, PT, R20, RZ, PT ;  /* 0x000000ff1400720c */ /* 0x000fda0003f05270 */
[----:B------:R-:W-:Y:S05]  /*1100*/  @!P0 BRA `(.L_x_49) ;  /* 0x0000000400f48947 */ /* 0x000fea0003800000 */
[----:B------:R-:W-:-:S05]  /*1110*/  VIADD R20, R20, 0xffffffff ;  /* 0xffffffff14147836 */ /* 0x000fca0000000000 */
[----:B------:R-:W-:-:S13]  /*1120*/  ISETP.GE.U32.AND P0, PT, R20, 0x3, PT ;  /* 0x000000031400780c */ /* 0x000fda0003f06070 */
[----:B------:R-:W-:Y:S05]  /*1130*/  @!P0 BRA `(.L_x_50) ;  /* 0x0000000000f48947 */ /* 0x000fea0003800000 */
[----:B------:R-:W0:Y:S01]  /*1140*/  LDC R33, c[0x0][0x3b4] ;  /* 0x0000ed00ff217b82 */ /* 0x000e220000000800 */
[----:B------:R-:W1:Y:S01]  /*1150*/  LDCU UR7, c[0x0][0x390] ;  /* 0x00007200ff0777ac */ /* 0x000e620008000800 */
[----:B--2---:R-:W-:Y:S01]  /*1160*/  IMAD.MOV.U32 R35, RZ, RZ, RZ ;  /* 0x000000ffff237224 */ /* 0x004fe200078e00ff */
[----:B-1----:R-:W-:Y:S01]  /*1170*/  ISETP.GE.AND P0, PT, R18, UR7, PT ;  /* 0x0000000712007c0c */ /* 0x002fe2000bf06270 */
[----:B0-----:R-:W-:-:S05]  /*1180*/  IMAD R30, R24, R33, R6 ;  /* 0x00000021181e7224 */ /* 0x001fca00078e0206 */
[----:B------:R-:W-:Y:S02]  /*1190*/  ISETP.GE.OR P2, PT, R30, R17, P0 ;  /* 0x000000111e00720c */ /* 0x000fe40000746670 */
[----:B------:R-:W-:-:S04]  /*11a0*/  LOP3.LUT R20, R18, R30, RZ, 0xfc, !PT ;  /* 0x0000001e12147212 */ /* 0x000fc800078efcff */
[----:B------:R-:W-:-:S13]  /*11b0*/  ISETP.LT.OR P2, PT, R20, RZ, P2 ;  /* 0x000000ff1400720c */ /* 0x000fda0001741670 */
[----:B------:R-:W-:-:S05]  /*11c0*/  @!P2 IMAD R20, R24, R33, R19 ;  /* 0x000000211814a224 */ /* 0x000fca00078e0213 */
[----:B------:R-:W-:-:S04]  /*11d0*/  @!P2 IADD3 R21, P3, PT, R20, R11, RZ ;  /* 0x0000000b1415a210 */ /* 0x000fc80007f7e0ff */
[----:B------:R-:W-:Y:S02]  /*11e0*/  @!P2 LEA.HI.X.SX32 R28, R20, R16, 0x1, P3 ;  /* 0x00000010141ca211 */ /* 0x000fe400018f0eff */
[----:B------:R-:W-:-:S04]  /*11f0*/  @!P2 LEA R20, P3, R21, R3, 0x2 ;  /* 0x000000031514a211 */ /* 0x000fc800078610ff */
[----:B------:R-:W-:-:S05]  /*1200*/  @!P2 LEA.HI.X R21, R21, R2, R28, 0x2, P3 ;  /* 0x000000021515a211 */ /* 0x000fca00018f141c */
[----:B------:R-:W2:Y:S01]  /*1210*/  @!P2 LDG.E R35, desc[UR10][R20.64] ;  /* 0x0000000a1423a981 */ /* 0x000ea2000c1e1900 */
[-C--:B------:R-:W-:Y:S01]  /*1220*/  IADD3 R34, PT, PT, R30, R33.reuse, RZ ;  /* 0x000000211e227210 */ /* 0x080fe20007ffe0ff */
[----:B------:R-:W-:Y:S02]  /*1230*/  IMAD R36, R24, R33, R33 ;  /* 0x0000002118247224 */ /* 0x000fe400078e0221 */
[----:B------:R-:W-:Y:S01]  /*1240*/  IMAD.MOV.U32 R37, RZ, RZ, RZ ;  /* 0x000000ffff257224 */ /* 0x000fe200078e00ff */
[----:B------:R-:W-:Y:S02]  /*1250*/  ISETP.GE.OR P2, PT, R34, R17, P0 ;  /* 0x000000112200720c */ /* 0x000fe40000746670 */
[----:B------:R-:W-:-:S04]  /*1260*/  LOP3.LUT R28, R18, R34, RZ, 0xfc, !PT ;  /* 0x00000022121c7212 */ /* 0x000fc800078efcff */
[----:B------:R-:W-:-:S13]  /*1270*/  ISETP.LT.OR P2, PT, R28, RZ, P2 ;  /* 0x000000ff1c00720c */ /* 0x000fda0001741670 */
[----:B------:R-:W-:-:S05]  /*1280*/  @!P2 IMAD.IADD R28, R19, 0x1, R36 ;  /* 0x00000001131ca824 */ /* 0x000fca00078e0224 */
[----:B------:R-:W-:-:S04]  /*1290*/  @!P2 IADD3 R29, P3, PT, R28, R11, RZ ;  /* 0x0000000b1c1da210 */ /* 0x000fc80007f7e0ff */
[----:B------:R-:W-:Y:S02]  /*12a0*/  @!P2 LEA.HI.X.SX32 R28, R28, R16, 0x1, P3 ;  /* 0x000000101c1ca211 */ /* 0x000fe400018f0eff */
[----:B------:R-:W-:-:S04]  /*12b0*/  @!P2 LEA R30, P3, R29, R3, 0x2 ;  /* 0x000000031d1ea211 */ /* 0x000fc800078610ff */
[----:B------:R-:W-:Y:S01]  /*12c0*/  @!P2 LEA.HI.X R31, R29, R2, R28, 0x2, P3 ;  /* 0x000000021d1fa211 */ /* 0x000fe200018f141c */
[----:B--2---:R0:W-:Y:S04]  /*12d0*/  STG.E desc[UR10][R26.64], R35 ;  /* 0x000000231a007986 */ /* 0x0041e8000c10190a */
[----:B------:R-:W2:Y:S01]  /*12e0*/  @!P2 LDG.E R37, desc[UR10][R30.64] ;  /* 0x0000000a1e25a981 */ /* 0x000ea2000c1e1900 */
[--C-:B------:R-:W-:Y:S02]  /*12f0*/  IMAD.IADD R34, R34, 0x1, R33.reuse ;  /* 0x0000000122227824 */ /* 0x100fe400078e0221 */
[----:B------:R-:W-:-:S03]  /*1300*/  IMAD.IADD R36, R36, 0x1, R33 ;  /* 0x0000000124247824 */ /* 0x000fc600078e0221 */
[----:B------:R-:W-:Y:S02]  /*1310*/  ISETP.GE.OR P2, PT, R34, R17, P0 ;  /* 0x000000112200720c */ /* 0x000fe40000746670 */
[----:B------:R-:W-:Y:S01]  /*1320*/  LOP3.LUT R20, R18, R34, RZ, 0xfc, !PT ;  /* 0x0000002212147212 */ /* 0x000fe200078efcff */
[----:B0-----:R-:W-:-:S03]  /*1330*/  IMAD.WIDE R26, R4, 0x4, R26 ;  /* 0x00000004041a7825 */ /* 0x001fc600078e021a */
[----:B------:R-:W-:Y:S01]  /*1340*/  ISETP.LT.OR P2, PT, R20, RZ, P2 ;  /* 0x000000ff1400720c */ /* 0x000fe20001741670 */
[----:B------:R-:W-:-:S12]  /*1350*/  IMAD.MOV.U32 R35, RZ, RZ, RZ ;  /* 0x000000ffff237224 */ /* 0x000fd800078e00ff */
[----:B------:R-:W-:-:S05]  /*1360*/  @!P2 IMAD.IADD R20, R19, 0x1, R36 ;  /* 0x000000011314a824 */ /* 0x000fca00078e0224 */
[----:B------:R-:W-:-:S04]  /*1370*/  @!P2 IADD3 R21, P3, PT, R20, R11, RZ ;  /* 0x0000000b1415a210 */ /* 0x000fc80007f7e0ff */
[----:B------:R-:W-:Y:S02]  /*1380*/  @!P2 LEA.HI.X.SX32 R20, R20, R16, 0x1, P3 ;  /* 0x000000101414a211 */ /* 0x000fe400018f0eff */
[----:B------:R-:W-:-:S04]  /*1390*/  @!P2 LEA R28, P3, R21, R3, 0x2 ;  /* 0x00000003151ca211 */ /* 0x000fc800078610ff */
[----:B------:R-:W-:Y:S01]  /*13a0*/  @!P2 LEA.HI.X R29, R21, R2, R20, 0x2, P3 ;  /* 0x00000002151da211 */ /* 0x000fe200018f1414 */
[----:B--2---:R0:W-:Y:S04]  /*13b0*/  STG.E desc[UR10][R26.64], R37 ;  /* 0x000000251a007986 */ /* 0x0041e8000c10190a */
[----:B------:R-:W2:Y:S01]  /*13c0*/  @!P2 LDG.E R35, desc[UR10][R28.64] ;  /* 0x0000000a1c23a981 */ /* 0x000ea2000c1e1900 */
[----:B------:R-:W-:Y:S01]  /*13d0*/  IMAD.IADD R20, R34, 0x1, R33 ;  /* 0x0000000122147824 */ /* 0x000fe200078e0221 */
[----:B------:R-:W-:Y:S01]  /*13e0*/  BSSY.RECONVERGENT B0, `(.L_x_51) ;  /* 0x000000f000007945 */ /* 0x000fe20003800200 */
[----:B------:R-:W-:-:S03]  /*13f0*/  IMAD.WIDE R30, R4, 0x4, R26 ;  /* 0x00000004041e7825 */ /* 0x000fc600078e021a */
[----:B------:R-:W-:Y:S01]  /*1400*/  ISETP.GE.OR P0, PT, R20, R17, P0 ;  /* 0x000000111400720c */ /* 0x000fe20000706670 */
[----:B------:R-:W-:Y:S01]  /*1410*/  IMAD.MOV.U32 R39, RZ, RZ, RZ ;  /* 0x000000ffff277224 */ /* 0x000fe200078e00ff */
[----:B------:R-:W-:-:S04]  /*1420*/  LOP3.LUT R20, R18, R20, RZ, 0xfc, !PT ;  /* 0x0000001412147212 */ /* 0x000fc800078efcff */
[----:B------:R-:W-:Y:S01]  /*1430*/  ISETP.LT.OR P0, PT, R20, RZ, P0 ;  /* 0x000000ff1400720c */ /* 0x000fe20000701670 */
[----:B------:R-:W-:Y:S01]  /*1440*/  IMAD.WIDE R20, R4, 0x4, R30 ;  /* 0x0000000404147825 */ /* 0x000fe200078e021e */
[----:B--2---:R0:W-:Y:S11]  /*1450*/  STG.E desc[UR10][R30.64], R35 ;  /* 0x000000231e007986 */ /* 0x0041f6000c10190a */
[----:B------:R-:W-:Y:S05]  /*1460*/  @P0 BRA `(.L_x_52) ;  /* 0x0000000000180947 */ /* 0x000fea0003800000 */
[----:B------:R-:W-:-:S04]  /*1470*/  IADD3 R33, PT, PT, R19, R33, R36 ;  /* 0x0000002113217210 */ /* 0x000fc80007ffe024 */
[----:B0-----:R-:W-:-:S04]  /*1480*/  IADD3 R27, P0, PT, R33, R11, RZ ;  /* 0x0000000b211b7210 */ /* 0x001fc80007f1e0ff */
[----:B------:R-:W-:Y:S02]  /*1490*/  LEA.HI.X.SX32 R33, R33, R16, 0x1, P0 ;  /* 0x0000001021217211 */ /* 0x000fe400000f0eff */
[----:B------:R-:W-:-:S04]  /*14a0*/  LEA R26, P0, R27, R3, 0x2 ;  /* 0x000000031b1a7211 */ /* 0x000fc800078010ff */
[----:B------:R-:W-:-:S05]  /*14b0*/  LEA.HI.X R27, R27, R2, R33, 0x2, P0 ;  /* 0x000000021b1b7211 */ /* 0x000fca00000f1421 */
[----:B------:R1:W5:Y:S04]  /*14c0*/  LDG.E R39, desc[UR10][R26.64] ;  /* 0x0000000a1a277981 */ /* 0x000368000c1e1900 */
.L_x_52:
[----:B------:R-:W-:Y:S05]  /*14d0*/  BSYNC.RECONVERGENT B0 ;  /* 0x0000000000007941 */ /* 0x000fea0003800200 */
.L_x_51:
[----:B-----5:R3:W-:Y:S01]  /*14e0*/  STG.E desc[UR10][R20.64], R39 ;  /* 0x0000002714007986 */ /* 0x0207e2000c10190a */
[----:B------:R-:W-:Y:S02]  /*14f0*/  VIADD R24, R24, 0x4 ;  /* 0x0000000418187836 */ /* 0x000fe40000000000 */
[----:B01----:R-:W-:-:S07]  /*1500*/  IMAD.WIDE R26, R4, 0x4, R20 ;  /* 0x00000004041a7825 */ /* 0x003fce00078e0214 */
.L_x_50:
[----:B------:R-:W-:-:S04]  /*1510*/  LOP3.LUT R32, R32, 0x3, RZ, 0xc0, !PT ;  /* 0x0000000320207812 */ /* 0x000fc800078ec0ff */
[----:B------:R-:W-:-:S13]  /*1520*/  ISETP.NE.AND P0, PT, R32, RZ, PT ;  /* 0x000000ff2000720c */ /* 0x000fda0003f05270 */
[----:B------:R-:W-:Y:S05]  /*1530*/  @!P0 BRA `(.L_x_49) ;  /* 0x0000000000e88947 */ /* 0x000fea0003800000 */
[----:B------:R-:W-:-:S13]  /*1540*/  ISETP.NE.AND P0, PT, R32, 0x1, PT ;  /* 0x000000012000780c */ /* 0x000fda0003f05270 */
[----:B------:R-:W-:Y:S05]  /*1550*/  @!P0 BRA `(.L_x_53) ;  /* 0x0000000000888947 */ /* 0x000fea0003800000 */
[----:B--2---:R-:W0:Y:S01]  /*1560*/  LDC R35, c[0x0][0x3b4] ;  /* 0x0000ed00ff237b82 */ /* 0x004e220000000800 */
[----:B------:R-:W1:Y:S01]  /*1570*/  LDCU UR7, c[0x0][0x390] ;  /* 0x00007200ff0777ac */ /* 0x000e620008000800 */
[----:B------:R-:W-:Y:S01]  /*1580*/  HFMA2 R31, -RZ, RZ, 0, 0 ;  /* 0x00000000ff1f7431 */ /* 0x000fe200000001ff */
[----:B-1----:R-:W-:Y:S01]  /*1590*/  ISETP.GE.AND P0, PT, R18, UR7, PT ;  /* 0x0000000712007c0c */ /* 0x002fe2000bf06270 */
[----:B0-----:R-:W-:-:S05]  /*15a0*/  IMAD R30, R24, R35, R6 ;  /* 0x00000023181e7224 */ /* 0x001fca00078e0206 */
[----:B------:R-:W-:Y:S02]  /*15b0*/  ISETP.GE.OR P2, PT, R30, R17, P0 ;  /* 0x000000111e00720c */ /* 0x000fe40000746670 */
[----:B---3--:R-:W-:-:S04]  /*15c0*/  LOP3.LUT R20, R18, R30, RZ, 0xfc, !PT ;  /* 0x0000001e12147212 */ /* 0x008fc800078efcff */
[----:B------:R-:W-:-:S13]  /*15d0*/  ISETP.LT.OR P2, PT, R20, RZ, P2 ;  /* 0x000000ff1400720c */ /* 0x000fda0001741670 */
[----:B------:R-:W-:-:S05]  /*15e0*/  @!P2 IMAD R20, R24, R35, R19 ;  /* 0x000000231814a224 */ /* 0x000fca00078e0213 */
[----:B------:R-:W-:-:S04]  /*15f0*/  @!P2 IADD3 R21, P3, PT, R20, R11, RZ ;  /* 0x0000000b1415a210 */ /* 0x000fc80007f7e0ff */
[----:B------:R-:W-:Y:S02]  /*1600*/  @!P2 LEA.HI.X.SX32 R20, R20, R16, 0x1, P3 ;  /* 0x000000101414a211 */ /* 0x000fe400018f0eff */
[----:B------:R-:W-:-:S04]  /*1610*/  @!P2 LEA R28, P3, R21, R3, 0x2 ;  /* 0x00000003151ca211 */ /* 0x000fc800078610ff */
[----:B------:R-:W-:-:S05]  /*1620*/  @!P2 LEA.HI.X R29, R21, R2, R20, 0x2, P3 ;  /* 0x00000002151da211 */ /* 0x000fca00018f1414 */
[----:B------:R-:W2:Y:S01]  /*1630*/  @!P2 LDG.E R31, desc[UR10][R28.64] ;  /* 0x0000000a1c1fa981 */ /* 0x000ea2000c1e1900 */
[----:B------:R-:W-:Y:S01]  /*1640*/  IMAD.IADD R20, R30, 0x1, R35 ;  /* 0x000000011e147824 */ /* 0x000fe200078e0223 */
[----:B------:R-:W-:Y:S01]  /*1650*/  BSSY.RECONVERGENT B0, `(.L_x_54) ;  /* 0x000000f000007945 */ /* 0x000fe20003800200 */
[----:B------:R-:W-:-:S03]  /*1660*/  IMAD.MOV.U32 R33, RZ, RZ, RZ ;  /* 0x000000ffff217224 */ /* 0x000fc600078e00ff */
[----:B------:R-:W-:Y:S02]  /*1670*/  ISETP.GE.OR P0, PT, R20, R17, P0 ;  /* 0x000000111400720c */ /* 0x000fe40000706670 */
[----:B------:R-:W-:-:S04]  /*1680*/  LOP3.LUT R20, R18, R20, RZ, 0xfc, !PT ;  /* 0x0000001412147212 */ /* 0x000fc800078efcff */
[----:B------:R-:W-:Y:S01]  /*1690*/  ISETP.LT.OR P0, PT, R20, RZ, P0 ;  /* 0x000000ff1400720c */ /* 0x000fe20000701670 */
[----:B------:R-:W-:Y:S01]  /*16a0*/  IMAD.WIDE R20, R4, 0x4, R26 ;  /* 0x0000000404147825 */ /* 0x000fe200078e021a */
[----:B--2---:R0:W-:Y:S11]  /*16b0*/  STG.E desc[UR10][R26.64], R31 ;  /* 0x0000001f1a007986 */ /* 0x0041f6000c10190a */
[----:B------:R-:W-:Y:S05]  /*16c0*/  @P0 BRA `(.L_x_55) ;  /* 0x00000000001c0947 */ /* 0x000fea0003800000 */
[----:B0-----:R-:W-:-:S04]  /*16d0*/  IMAD R26, R24, R35, R35 ;  /* 0x00000023181a7224 */ /* 0x001fc800078e0223 */
[----:B------:R-:W-:-:S05]  /*16e0*/  IMAD.IADD R26, R19, 0x1, R26 ;  /* 0x00000001131a7824 */ /* 0x000fca00078e021a */
[----:B------:R-:W-:-:S04]  /*16f0*/  IADD3 R27, P0, PT, R26, R11, RZ ;  /* 0x0000000b1a1b7210 */ /* 0x000fc80007f1e0ff */
[----:B------:R-:W-:Y:S02]  /*1700*/  LEA.HI.X.SX32 R28, R26, R16, 0x1, P0 ;  /* 0x000000101a1c7211 */ /* 0x000fe400000f0eff */
[----:B------:R-:W-:-:S04]  /*1710*/  LEA R26, P0, R27, R3, 0x2 ;  /* 0x000000031b1a7211 */ /* 0x000fc800078010ff */
[----:B------:R-:W-:-:S05]  /*1720*/  LEA.HI.X R27, R27, R2, R28, 0x2, P0 ;  /* 0x000000021b1b7211 */ /* 0x000fca00000f141c */
[----:B------:R1:W5:Y:S04]  /*1730*/  LDG.E R33, desc[UR10][R26.64] ;  /* 0x0000000a1a217981 */ /* 0x000368000c1e1900 */
.L_x_55:
[----:B------:R-:W-:Y:S05]  /*1740*/  BSYNC.RECONVERGENT B0 ;  /* 0x0000000000007941 */ /* 0x000fea0003800200 */
.L_x_54:
[----:B-----5:R4:W-:Y:S01]  /*1750*/  STG.E desc[UR10][R20.64], R33 ;  /* 0x0000002114007986 */ /* 0x0209e2000c10190a */
[----:B01----:R-:W-:-:S04]  /*1760*/  IMAD.WIDE R26, R4, 0x4, R20 ;  /* 0x00000004041a7825 */ /* 0x003fc800078e0214 */
[----:B------:R-:W-:-:S07]  /*1770*/  VIADD R24, R24, 0x2 ;  /* 0x0000000218187836 */ /* 0x000fce0000000000 */
.L_x_53:
[----:B------:R-:W0:Y:S02]  /*1780*/  LDCU UR7, c[0x0][0x39c] ;  /* 0x00007380ff0777ac */ /* 0x000e240008000800 */
[----:B0-----:R-:W-:-:S09]  /*1790*/  ULOP3.LUT UP0, URZ, UR7, 0x1, URZ, 0xc0, !UPT ;  /* 0x0000000107ff7892 */ /* 0x001fd2000f80c0ff */
[----:B------:R-:W-:Y:S05]  /*17a0*/  BRA.U !UP0, `(.L_x_49) ;  /* 0x00000001084c7547 */ /* 0x000fea000b800000 */
[----:B---34-:R-:W0:Y:S01]  /*17b0*/  LDC R21, c[0x0][0x3b4] ;  /* 0x0000ed00ff157b82 */ /* 0x018e220000000800 */
[----:B------:R-:W1:Y:S01]  /*17c0*/  LDCU UR7, c[0x0][0x390] ;  /* 0x00007200ff0777ac */ /* 0x000e620008000800 */
[----:B------:R-:W-:Y:S01]  /*17d0*/  BSSY.RECONVERGENT B0, `(.L_x_56) ;  /* 0x000000e000007945 */ /* 0x000fe20003800200 */
[----:B0-----:R-:W-:-:S05]  /*17e0*/  IMAD R20, R24, R21, R6 ;  /* 0x0000001518147224 */ /* 0x001fca00078e0206 */
[----:B------:R-:W-:Y:S01]  /*17f0*/  ISETP.GE.AND P0, PT, R20, R17, PT ;  /* 0x000000111400720c */ /* 0x000fe20003f06270 */
[----:B------:R-:W-:Y:S01]  /*1800*/  IMAD.MOV.U32 R17, RZ, RZ, RZ ;  /* 0x000000ffff117224 */ /* 0x000fe200078e00ff */
[C---:B------:R-:W-:Y:S02]  /*1810*/  LOP3.LUT R20, R18.reuse, R20, RZ, 0xfc, !PT ;  /* 0x0000001412147212 */ /* 0x040fe400078efcff */
[----:B-1----:R-:W-:-:S04]  /*1820*/  ISETP.GE.OR P0, PT, R18, UR7, P0 ;  /* 0x0000000712007c0c */ /* 0x002fc80008706670 */
[----:B------:R-:W-:-:S13]  /*1830*/  ISETP.LT.OR P0, PT, R20, RZ, P0 ;  /* 0x000000ff1400720c */ /* 0x000fda0000701670 */
[----:B------:R-:W-:Y:S05]  /*1840*/  @P0 BRA `(.L_x_57) ;  /* 0x0000000000180947 */ /* 0x000fea0003800000 */
[----:B------:R-:W-:-:S05]  /*1850*/  IMAD R19, R24, R21, R19 ;  /* 0x0000001518137224 */ /* 0x000fca00078e0213 */
[----:B------:R-:W-:-:S04]  /*1860*/  IADD3 R17, P0, PT, R19, R11, RZ ;  /* 0x0000000b13117210 */ /* 0x000fc80007f1e0ff */
[----:B------:R-:W-:Y:S02]  /*1870*/  LEA.HI.X.SX32 R19, R19, R16, 0x1, P0 ;  /* 0x0000001013137211 */ /* 0x000fe400000f0eff */
[----:B------:R-:W-:-:S04]  /*1880*/  LEA R18, P0, R17, R3, 0x2 ;  /* 0x0000000311127211 */ /* 0x000fc800078010ff */
[----:B------:R-:W-:-:S05]  /*1890*/  LEA.HI.X R19, R17, R2, R19, 0x2, P0 ;  /* 0x0000000211137211 */ /* 0x000fca00000f1413 */
[----:B------:R0:W5:Y:S04]  /*18a0*/  LDG.E R17, desc[UR10][R18.64] ;  /* 0x0000000a12117981 */ /* 0x000168000c1e1900 */
.L_x_57:
[----:B------:R-:W-:Y:S05]  /*18b0*/  BSYNC.RECONVERGENT B0 ;  /* 0x0000000000007941 */ /* 0x000fea0003800200 */
.L_x_56:
[----:B-----5:R1:W-:Y:S02]  /*18c0*/  STG.E desc[UR10][R26.64], R17 ;  /* 0x000000111a007986 */ /* 0x0203e4000c10190a */
[----:B-1----:R-:W-:-:S07]  /*18d0*/  IMAD.WIDE R26, R4, 0x4, R26 ;  /* 0x00000004041a7825 */ /* 0x002fce00078e021a */
.L_x_49:
[----:B------:R-:W-:Y:S05]  /*18e0*/  @P1 BRA `(.L_x_58) ;  /* 0xffffffec00a81947 */ /* 0x000fea000383ffff */
[----:B------:R-:W1:Y:S01]  /*18f0*/  LDCU UR7, c[0x0][0x388] ;  /* 0x00007100ff0777ac */ /* 0x000e620008000800 */
[----:B------:R-:W-:Y:S02]  /*1900*/  VIADD R0, R0, UR5 ;  /* 0x0000000500007c36 */ /* 0x000fe40008000000 */
[----:B------:R-:W-:Y:S01]  /*1910*/  IMAD.U32 R6, RZ, RZ, UR4 ;  /* 0x00000004ff067e24 */ /* 0x000fe2000f8e00ff */
[----:B------:R-:W-:-:S04]  /*1920*/  USHF.R.S32.HI UR8, URZ, 0x1f, UR4 ;  /* 0x0000001fff087899 */ /* 0x000fc80008011404 */
[----:B------:R-:W-:Y:S02]  /*1930*/  LEA R3, P1, R6, R3, 0x2 ;  /* 0x0000000306037211 */ /* 0x000fe400078210ff */
[----:B------:R-:W-:-:S05]  /*1940*/  IMAD.U32 R5, RZ, RZ, UR8 ;  /* 0x00000008ff057e24 */ /* 0x000fca000f8e00ff */
[----:B------:R-:W-:Y:S02]  /*1950*/  LEA.HI.X R2, R6, R2, R5, 0x2, P1 ;  /* 0x0000000206027211 */ /* 0x000fe400008f1405 */
[----:B-1----:R-:W-:-:S13]  /*1960*/  ISETP.GE.AND P0, PT, R0, UR7, PT ;  /* 0x0000000700007c0c */ /* 0x002fda000bf06270 */
[----:B------:R-:W-:Y:S05]  /*1970*/  @!P0 BRA `(.L_x_59) ;  /* 0xffffffe800148947 */ /* 0x000fea000383ffff */
[----:B------:R-:W-:Y:S05]  /*1980*/  EXIT ;  /* 0x000000000000794d */ /* 0x000fea0003800000 */
.L_x_60:
        /* <DEDUP_REMOVED lines=15> */
.L_x_62:


//--------------------- .nv.global.init           --------------------------
	.section	.nv.global.init,"aw",@progbits
.nv.global.init:
	.type		$str$1,@object
	.size		$str$1,($str - $str$1)
$str$1:
        /*0000*/ 	.byte	0x68, 0x5f, 0x6b, 0x2c, 0x20, 0x77, 0x5f, 0x6b, 0x3a, 0x20, 0x25, 0x64, 0x2c, 0x20, 0x25, 0x64
        /*0010*/ 	.byte	0x20, 0x2c, 0x20, 0x74, 0x69, 0x64, 0x25, 0x64, 0x20, 0x0a, 0x00
	.type		$str,@object
	.size		$str,($str$2 - $str)
$str:
        /*001b*/ 	.byte	0x68, 0x5f, 0x69, 0x6d, 0x2c, 0x20, 0x77, 0x5f, 0x69, 0x6d, 0x3a, 0x20, 0x25, 0x64, 0x2c, 0x20
        /*002b*/ 	.byte	0x25, 0x64, 0x20, 0x2c, 0x20, 0x74, 0x69, 0x64, 0x25, 0x64, 0x20, 0x0a, 0x00
	.type		$str$2,@object
	.size		$str$2,(.L_2 - $str$2)
$str$2:
        /*0038*/ 	.byte	0x68, 0x5f, 0x63, 0x6f, 0x6c, 0x2c, 0x20, 0x77, 0x5f, 0x63, 0x6f, 0x6c, 0x3a, 0x20, 0x25, 0x64
        /*0048*/ 	.byte	0x2c, 0x20, 0x25, 0x64, 0x20, 0x2c, 0x20, 0x74, 0x69, 0x64, 0x25, 0x64, 0x20, 0x0a, 0x00
.L_2:


//--------------------- .nv.shared.reserved.0     --------------------------
	.section	.nv.shared.reserved.0,"aw",@nobits
	.weak		__nv_reservedSMEM_offset_0_alias
	.size		__nv_reservedSMEM_offset_0_alias, 0, 64
	.other		__nv_reservedSMEM_offset_0_alias,@"STO_CUDA_RESERVED_SHARED STV_DEFAULT"
__nv_reservedSMEM_offset_0_alias:
	.zero		0
	.zero		64


//--------------------- .nv.constant0.col2im      --------------------------
	.section	.nv.constant0.col2im,"a",@progbits
	.sectionflags	@""
	.align	4
.nv.constant0.col2im:
	.zero		976


//--------------------- .nv.constant0.im2col      --------------------------
	.section	.nv.constant0.im2col,"a",@progbits
	.sectionflags	@""
	.align	4
.nv.constant0.im2col:
	.zero		976


//--------------------- SYMBOLS --------------------------

	.type		.nv.reservedSmem.offset0,@object
	.size		.nv.reservedSmem.offset0,0x4
	.type		vprintf,@function
